// auto-generated by cutlass_sweep.gemm — config: {"arch": "sm_100", "cluster_m": 1, "cluster_n": 1, "dtype": "fp16", "dtype_b": "fp16", "layout": "nt", "stages": 0, "tile_k": 64, "tile_m": 64, "tile_n": 8}
#include "cutlass/cutlass.h"
#include "cutlass/gemm/collective/collective_builder.hpp"
#include "cutlass/gemm/device/gemm_universal_adapter.h"
#include "cutlass/gemm/kernel/gemm_universal.hpp"
#include "cutlass/epilogue/collective/collective_builder.hpp"

using ElemA = cutlass::half_t;
using ElemB = cutlass::half_t;
using ElemCD = cutlass::half_t;
using Acc  = float;
using TileShape    = cute::Shape<cute::_64, cute::_8, cute::_64>;
using ClusterShape = cute::Shape<cute::_1, cute::_1, cute::_1>;

using CollectiveEpilogue = typename cutlass::epilogue::collective::CollectiveBuilder<
    cutlass::arch::Sm100, cutlass::arch::OpClassTensorOp,
    TileShape, ClusterShape,
    cutlass::epilogue::collective::EpilogueTileAuto,
    Acc, Acc,
    ElemCD, cutlass::layout::RowMajor, 128 / cutlass::sizeof_bits<ElemCD>::value,
    ElemCD, cutlass::layout::RowMajor, 128 / cutlass::sizeof_bits<ElemCD>::value,
    cutlass::epilogue::collective::EpilogueScheduleAuto
  >::CollectiveOp;

using CollectiveMainloop = typename cutlass::gemm::collective::CollectiveBuilder<
    cutlass::arch::Sm100, cutlass::arch::OpClassTensorOp,
    ElemA, cutlass::layout::RowMajor, 128 / cutlass::sizeof_bits<ElemA>::value,
    ElemB, cutlass::layout::ColumnMajor, 128 / cutlass::sizeof_bits<ElemB>::value,
    Acc,
    TileShape, ClusterShape,
    cutlass::gemm::collective::StageCountAutoCarveout<static_cast<int>(sizeof(typename CollectiveEpilogue::SharedStorage))>,
    cutlass::gemm::collective::KernelScheduleAuto
  >::CollectiveOp;

using GemmKernel = cutlass::gemm::kernel::GemmUniversal<
    cute::Shape<int,int,int,int>,
    CollectiveMainloop,
    CollectiveEpilogue
>;
using Gemm = cutlass::gemm::device::GemmUniversalAdapter<GemmKernel>;

// Force the device kernel symbol into the cubin without needing a host main.
auto* _anchor = &cutlass::device_kernel<GemmKernel>;


// ===== COMPILED SASS (sm_100a) =====

	.target	sm_100a

	.elftype	@"ET_EXEC"


//--------------------- .note.nv.tkinfo           --------------------------
	.section	.note.nv.tkinfo,"",@"SHT_NOTE"
	.sectionflags	@"SHF_NOTE_NV_TKINFO"
	.tkinfo
        /*0018*/ 	.word	0x00000002
        /*0030*/ 	.string	""
        /*0030*/ 	.string	"ptxas"
        /*0030*/ 	.string	"Cuda compilation tools, release 13.0, V13.0.88"
        /*0030*/ 	.string	"Build cuda_13.0.r13.0/compiler.36424714_0"
        /*0030*/ 	.string	"-arch sm_100a -m 64 "



//--------------------- .note.nv.cuinfo           --------------------------
	.section	.note.nv.cuinfo,"",@"SHT_NOTE"
	.sectionflags	@"SHF_NOTE_NV_CUINFO"
        /*0018*/ 	.short	0x0002
        /*001a*/ 	.short	0x0064
        /*001c*/ 	.short	0x0082
	.zero		2


//--------------------- .nv.info                  --------------------------
	.section	.nv.info,"",@"SHT_CUDA_INFO"
	.align	4


	//----- nvinfo : EIATTR_REGCOUNT
	.align		4
        /*0000*/ 	.byte	0x04, 0x2f
        /*0002*/ 	.short	(.L_16 - .L_15)
	.align		4
.L_15:
        /*0004*/ 	.word	index@(_ZN7cutlass13device_kernelINS_4gemm6kernel13GemmUniversalIN4cute5tupleIJiiiiEEENS1_10collective13CollectiveMmaINS1_35MainloopSm100TmaUmmaWarpSpecializedILi24ELi2ELi4ENS5_IJNS4_1CILi1EEESB_SB_EEEEENS5_IJNSA_ILi64EEENSA_ILi8EEESE_EEENS_6half_tENS5_IJlSB_lEEESH_SI_NS4_8TiledMMAINS4_8MMA_AtomIJNS4_20SM100_MMA_F16BF16_SSISH_SH_fLi64ELi8ELNS4_4UMMA5MajorE0ELSN_0ELNSM_7ScaleInE0ELSO_0EEEEEENS4_6LayoutISC_NS5_IJNSA_ILi0EEESS_SS_EEEEENS5_IJNS4_10UnderscoreESV_SV_EEEEENS4_13SM90_TMA_LOADENS4_14ComposedLayoutINS4_7SwizzleILi3ELi4ELi3EEENS4_18smem_ptr_flag_bitsILi16EEENSR_INS5_IJSF_SE_EEENS5_IJSE_SB_EEEEEEEvNS4_8identityESY_S17_vS18_EENS_8epilogue10collective18CollectiveEpilogueINS1A_23Sm100TmaWarpSpecializedILi2ELi1ELi4ELb1ELb0EEEJSG_NS5_IJNSR_ISE_SB_EENSR_ISF_SB_EEEEESH_SI_SH_SI_NS1A_6fusion15FusionCallbacksIS1E_NS1I_17LinearCombinationISH_fSH_fLNS_15FloatRoundStyleE2EEESG_S1H_JEEENS4_5SM1004TMEM4LOAD26SM100_TMEM_LOAD_16dp256b1xESY_NSZ_INS10_ILi0ELi4ELi3EEES13_NSR_INS5_IJSF_SF_EEENS5_IJSF_SB_EEEEEEENS4_17SM75_U32x2_LDSM_NENS4_14SM90_TMA_STOREES1W_NS4_17SM90_U32x2_STSM_NENS4_39AutoVectorizingCopyWithAssumedAlignmentILi128EEEEEEvvEEEEvNT_6ParamsE)
        /*0008*/ 	.word	0x0000003b


	//----- nvinfo : EIATTR_FRAME_SIZE
	.align		4
.L_16:
        /*000c*/ 	.byte	0x04, 0x11
        /*000e*/ 	.short	(.L_18 - .L_17)
	.align		4
.L_17:
        /*0010*/ 	.word	index@($__internal_2_$__cuda_sm10x_tcgen05_guardrail_trap_unallocated_columns_being_dealloced)
        /*0014*/ 	.word	0x00000000


	//----- nvinfo : EIATTR_FRAME_SIZE
	.align		4
.L_18:
        /*0018*/ 	.byte	0x04, 0x11
        /*001a*/ 	.short	(.L_20 - .L_19)
	.align		4
.L_19:
        /*001c*/ 	.word	index@($__internal_1_$__cuda_sm10x_tcgen05_guardrail_trap_phase_invalid_during_alloc)
        /*0020*/ 	.word	0x00000000


	//----- nvinfo : EIATTR_FRAME_SIZE
	.align		4
.L_20:
        /*0024*/ 	.byte	0x04, 0x11
        /*0026*/ 	.short	(.L_22 - .L_21)
	.align		4
.L_21:
        /*0028*/ 	.word	index@($__internal_0_$__cuda_sm10x_tcgen05_guardrail_trap_col_being_dealloced_not_returned_by_alloc)
        /*002c*/ 	.word	0x00000000


	//----- nvinfo : EIATTR_FRAME_SIZE
	.align		4
.L_22:
        /*0030*/ 	.byte	0x04, 0x11
        /*0032*/ 	.short	(.L_24 - .L_23)
	.align		4
.L_23:
        /*0034*/ 	.word	index@(_ZN7cutlass13device_kernelINS_4gemm6kernel13GemmUniversalIN4cute5tupleIJiiiiEEENS1_10collective13CollectiveMmaINS1_35MainloopSm100TmaUmmaWarpSpecializedILi24ELi2ELi4ENS5_IJNS4_1CILi1EEESB_SB_EEEEENS5_IJNSA_ILi64EEENSA_ILi8EEESE_EEENS_6half_tENS5_IJlSB_lEEESH_SI_NS4_8TiledMMAINS4_8MMA_AtomIJNS4_20SM100_MMA_F16BF16_SSISH_SH_fLi64ELi8ELNS4_4UMMA5MajorE0ELSN_0ELNSM_7ScaleInE0ELSO_0EEEEEENS4_6LayoutISC_NS5_IJNSA_ILi0EEESS_SS_EEEEENS5_IJNS4_10UnderscoreESV_SV_EEEEENS4_13SM90_TMA_LOADENS4_14ComposedLayoutINS4_7SwizzleILi3ELi4ELi3EEENS4_18smem_ptr_flag_bitsILi16EEENSR_INS5_IJSF_SE_EEENS5_IJSE_SB_EEEEEEEvNS4_8identityESY_S17_vS18_EENS_8epilogue10collective18CollectiveEpilogueINS1A_23Sm100TmaWarpSpecializedILi2ELi1ELi4ELb1ELb0EEEJSG_NS5_IJNSR_ISE_SB_EENSR_ISF_SB_EEEEESH_SI_SH_SI_NS1A_6fusion15FusionCallbacksIS1E_NS1I_17LinearCombinationISH_fSH_fLNS_15FloatRoundStyleE2EEESG_S1H_JEEENS4_5SM1004TMEM4LOAD26SM100_TMEM_LOAD_16dp256b1xESY_NSZ_INS10_ILi0ELi4ELi3EEES13_NSR_INS5_IJSF_SF_EEENS5_IJSF_SB_EEEEEEENS4_17SM75_U32x2_LDSM_NENS4_14SM90_TMA_STOREES1W_NS4_17SM90_U32x2_STSM_NENS4_39AutoVectorizingCopyWithAssumedAlignmentILi128EEEEEEvvEEEEvNT_6ParamsE)
        /*0038*/ 	.word	0x00000000


	//----- nvinfo : EIATTR_MIN_STACK_SIZE
	.align		4
.L_24:
        /*003c*/ 	.byte	0x04, 0x12
        /*003e*/ 	.short	(.L_26 - .L_25)
	.align		4
.L_25:
        /*0040*/ 	.word	index@(_ZN7cutlass13device_kernelINS_4gemm6kernel13GemmUniversalIN4cute5tupleIJiiiiEEENS1_10collective13CollectiveMmaINS1_35MainloopSm100TmaUmmaWarpSpecializedILi24ELi2ELi4ENS5_IJNS4_1CILi1EEESB_SB_EEEEENS5_IJNSA_ILi64EEENSA_ILi8EEESE_EEENS_6half_tENS5_IJlSB_lEEESH_SI_NS4_8TiledMMAINS4_8MMA_AtomIJNS4_20SM100_MMA_F16BF16_SSISH_SH_fLi64ELi8ELNS4_4UMMA5MajorE0ELSN_0ELNSM_7ScaleInE0ELSO_0EEEEEENS4_6LayoutISC_NS5_IJNSA_ILi0EEESS_SS_EEEEENS5_IJNS4_10UnderscoreESV_SV_EEEEENS4_13SM90_TMA_LOADENS4_14ComposedLayoutINS4_7SwizzleILi3ELi4ELi3EEENS4_18smem_ptr_flag_bitsILi16EEENSR_INS5_IJSF_SE_EEENS5_IJSE_SB_EEEEEEEvNS4_8identityESY_S17_vS18_EENS_8epilogue10collective18CollectiveEpilogueINS1A_23Sm100TmaWarpSpecializedILi2ELi1ELi4ELb1ELb0EEEJSG_NS5_IJNSR_ISE_SB_EENSR_ISF_SB_EEEEESH_SI_SH_SI_NS1A_6fusion15FusionCallbacksIS1E_NS1I_17LinearCombinationISH_fSH_fLNS_15FloatRoundStyleE2EEESG_S1H_JEEENS4_5SM1004TMEM4LOAD26SM100_TMEM_LOAD_16dp256b1xESY_NSZ_INS10_ILi0ELi4ELi3EEES13_NSR_INS5_IJSF_SF_EEENS5_IJSF_SB_EEEEEEENS4_17SM75_U32x2_LDSM_NENS4_14SM90_TMA_STOREES1W_NS4_17SM90_U32x2_STSM_NENS4_39AutoVectorizingCopyWithAssumedAlignmentILi128EEEEEEvvEEEEvNT_6ParamsE)
        /*0044*/ 	.word	0x00000000
.L_26:


//--------------------- .nv.compat                --------------------------
	.section	.nv.compat,"",@"SHT_CUDA_COMPAT_INFO"
	.align	4
        /*0000*/ 	.byte	0x02, 0x09, 0x01, 0x00, 0x02, 0x02, 0x02, 0x00, 0x02, 0x05, 0x05, 0x00, 0x03, 0x07, 0x01, 0x01
        /*0010*/ 	.byte	0x02, 0x03, 0x01, 0x00, 0x02, 0x06, 0x01, 0x00, 0x04, 0x0b, 0x08, 0x00, 0x09, 0x00, 0x00, 0x00
        /*0020*/ 	.byte	0x00, 0x00, 0x00, 0x00


//--------------------- .nv.info._ZN7cutlass13device_kernelINS_4gemm6kernel13GemmUniversalIN4cute5tupleIJiiiiEEENS1_10collective13CollectiveMmaINS1_35MainloopSm100TmaUmmaWarpSpecializedILi24ELi2ELi4ENS5_IJNS4_1CILi1EEESB_SB_EEEEENS5_IJNSA_ILi64EEENSA_ILi8EEESE_EEENS_6half_tENS5_IJlSB_lEEESH_SI_NS4_8TiledMMAINS4_8MMA_AtomIJNS4_20SM100_MMA_F16BF16_SSISH_SH_fLi64ELi8ELNS4_4UMMA5MajorE0ELSN_0ELNSM_7ScaleInE0ELSO_0EEEEEENS4_6LayoutISC_NS5_IJNSA_ILi0EEESS_SS_EEEEENS5_IJNS4_10UnderscoreESV_SV_EEEEENS4_13SM90_TMA_LOADENS4_14ComposedLayoutINS4_7SwizzleILi3ELi4ELi3EEENS4_18smem_ptr_flag_bitsILi16EEENSR_INS5_IJSF_SE_EEENS5_IJSE_SB_EEEEEEEvNS4_8identityESY_S17_vS18_EENS_8epilogue10collective18CollectiveEpilogueINS1A_23Sm100TmaWarpSpecializedILi2ELi1ELi4ELb1ELb0EEEJSG_NS5_IJNSR_ISE_SB_EENSR_ISF_SB_EEEEESH_SI_SH_SI_NS1A_6fusion15FusionCallbacksIS1E_NS1I_17LinearCombinationISH_fSH_fLNS_15FloatRoundStyleE2EEESG_S1H_JEEENS4_5SM1004TMEM4LOAD26SM100_TMEM_LOAD_16dp256b1xESY_NSZ_INS10_ILi0ELi4ELi3EEES13_NSR_INS5_IJSF_SF_EEENS5_IJSF_SB_EEEEEEENS4_17SM75_U32x2_LDSM_NENS4_14SM90_TMA_STOREES1W_NS4_17SM90_U32x2_STSM_NENS4_39AutoVectorizingCopyWithAssumedAlignmentILi128EEEEEEvvEEEEvNT_6ParamsE --------------------------
	.section	.nv.info._ZN7cutlass13device_kernelINS_4gemm6kernel13GemmUniversalIN4cute5tupleIJiiiiEEENS1_10collective13CollectiveMmaINS1_35MainloopSm100TmaUmmaWarpSpecializedILi24ELi2ELi4ENS5_IJNS4_1CILi1EEESB_SB_EEEEENS5_IJNSA_ILi64EEENSA_ILi8EEESE_EEENS_6half_tENS5_IJlSB_lEEESH_SI_NS4_8TiledMMAINS4_8MMA_AtomIJNS4_20SM100_MMA_F16BF16_SSISH_SH_fLi64ELi8ELNS4_4UMMA5MajorE0ELSN_0ELNSM_7ScaleInE0ELSO_0EEEEEENS4_6LayoutISC_NS5_IJNSA_ILi0EEESS_SS_EEEEENS5_IJNS4_10UnderscoreESV_SV_EEEEENS4_13SM90_TMA_LOADENS4_14ComposedLayoutINS4_7SwizzleILi3ELi4ELi3EEENS4_18smem_ptr_flag_bitsILi16EEENSR_INS5_IJSF_SE_EEENS5_IJSE_SB_EEEEEEEvNS4_8identityESY_S17_vS18_EENS_8epilogue10collective18CollectiveEpilogueINS1A_23Sm100TmaWarpSpecializedILi2ELi1ELi4ELb1ELb0EEEJSG_NS5_IJNSR_ISE_SB_EENSR_ISF_SB_EEEEESH_SI_SH_SI_NS1A_6fusion15FusionCallbacksIS1E_NS1I_17LinearCombinationISH_fSH_fLNS_15FloatRoundStyleE2EEESG_S1H_JEEENS4_5SM1004TMEM4LOAD26SM100_TMEM_LOAD_16dp256b1xESY_NSZ_INS10_ILi0ELi4ELi3EEES13_NSR_INS5_IJSF_SF_EEENS5_IJSF_SB_EEEEEEENS4_17SM75_U32x2_LDSM_NENS4_14SM90_TMA_STOREES1W_NS4_17SM90_U32x2_STSM_NENS4_39AutoVectorizingCopyWithAssumedAlignmentILi128EEEEEEvvEEEEvNT_6ParamsE,"",@"SHT_CUDA_INFO"
	.sectionflags	@""
	.align	4


	//----- nvinfo : EIATTR_CUDA_API_VERSION
	.align		4
        /*0000*/ 	.byte	0x04, 0x37
        /*0002*/ 	.short	(.L_28 - .L_27)
.L_27:
        /*0004*/ 	.word	0x00000082


	//----- nvinfo : EIATTR_KPARAM_INFO
	.align		4
.L_28:
        /*0008*/ 	.byte	0x04, 0x17
        /*000a*/ 	.short	(.L_30 - .L_29)
.L_29:
        /*000c*/ 	.word	0x00000000
        /*0010*/ 	.short	0x0000
        /*0012*/ 	.short	0x0000
        /*0014*/ 	.byte	0x00, 0xf0, 0x01, 0x20


	//----- nvinfo : EIATTR_AT_ENTRY_FRAGMENTS
	.align		4
.L_30:
        /*0018*/ 	.byte	0x04, 0x4f
        /*001a*/ 	.short	(.L_32 - .L_31)


	//   ....[0]....
.L_31:
        /*001c*/ 	.word	0x00000006


	//----- nvinfo : EIATTR_RESERVED_SMEM_USED
	.align		4
.L_32:
        /*0020*/ 	.byte	0x01, 0x41
	.zero		2


	//----- nvinfo : EIATTR_SPARSE_MMA_MASK
	.align		4
        /*0024*/ 	.byte	0x03, 0x50
        /*0026*/ 	.short	0x0000


	//----- nvinfo : EIATTR_TCGEN05_1CTA_USED
	.align		4
        /*0028*/ 	.byte	0x01, 0x51
	.zero		2


	//----- nvinfo : EIATTR_MAXREG_COUNT
	.align		4
        /*002c*/ 	.byte	0x03, 0x1b
        /*002e*/ 	.short	0x00ff


	//----- nvinfo : EIATTR_NUM_BARRIERS
	.align		4
        /*0030*/ 	.byte	0x02, 0x4c
        /*0032*/ 	.byte	0x07
	.zero		1


	//----- nvinfo : EIATTR_EXTERNS
	.align		4
        /*0034*/ 	.byte	0x04, 0x0f
        /*0036*/ 	.short	(.L_34 - .L_33)


	//   ....[0]....
	.align		4
.L_33:
        /*0038*/ 	.word	index@(__assertfail)


	//----- nvinfo : EIATTR_MERCURY_ISA_VERSION
	.align		4
.L_34:
        /*003c*/ 	.byte	0x03, 0x5f
        /*003e*/ 	.short	0x0101


	//----- nvinfo : EIATTR_INT_WARP_WIDE_INSTR_OFFSETS
	.align		4
        /*0040*/ 	.byte	0x04, 0x31
        /*0042*/ 	.short	(.L_36 - .L_35)


	//   ....[0]....
.L_35:
        /*0044*/ 	.word	0x00002050


	//   ....[1]....
        /*0048*/ 	.word	0x00004640


	//   ....[2]....
        /*004c*/ 	.word	0x00004660


	//   ....[3]....
        /*0050*/ 	.word	0x00004690


	//   ....[4]....
        /*0054*/ 	.word	0x00005090


	//   ....[5]....
        /*0058*/ 	.word	0x000051d0


	//----- nvinfo : EIATTR_COOP_GROUP_MASK_REGIDS
	.align		4
.L_36:
        /*005c*/ 	.byte	0x04, 0x29
        /*005e*/ 	.short	(.L_38 - .L_37)


	//   ....[0]....
.L_37:
        /*0060*/ 	.word	0xffffffff


	//   ....[1]....
        /*0064*/ 	.word	0xffffffff


	//   ....[2]....
        /*0068*/ 	.word	0xffffffff


	//   ....[3]....
        /*006c*/ 	.word	0xffffffff


	//   ....[4]....
        /*0070*/ 	.word	0xffffffff


	//   ....[5]....
        /*0074*/ 	.word	0xffffffff


	//   ....[6]....
        /*0078*/ 	.word	0xffffffff


	//   ....[7]....
        /*007c*/ 	.word	0xffffffff


	//   ....[8]....
        /*0080*/ 	.word	0xffffffff


	//   ....[9]....
        /*0084*/ 	.word	0xffffffff


	//   ....[10]....
        /*0088*/ 	.word	0xffffffff


	//   ....[11]....
        /*008c*/ 	.word	0xffffffff


	//   ....[12]....
        /*0090*/ 	.word	0xffffffff


	//----- nvinfo : EIATTR_COOP_GROUP_INSTR_OFFSETS
	.align		4
.L_38:
        /*0094*/ 	.byte	0x04, 0x28
        /*0096*/ 	.short	(.L_40 - .L_39)


	//   ....[0]....
.L_39:
        /*0098*/ 	.word	0x00000090


	//   ....[1]....
        /*009c*/ 	.word	0x000004c0


	//   ....[2]....
        /*00a0*/ 	.word	0x000008e0


	//   ....[3]....
        /*00a4*/ 	.word	0x00000a40


	//   ....[4]....
        /*00a8*/ 	.word	0x00000b40


	//   ....[5]....
        /*00ac*/ 	.word	0x00000cb0


	//   ....[6]....
        /*00b0*/ 	.word	0x00000e50


	//   ....[7]....
        /*00b4*/ 	.word	0x00001f30


	//   ....[8]....
        /*00b8*/ 	.word	0x00003850


	//   ....[9]....
        /*00bc*/ 	.word	0x00003a60


	//   ....[10]....
        /*00c0*/ 	.word	0x00003a90


	//   ....[11]....
        /*00c4*/ 	.word	0x00004520


	//   ....[12]....
        /*00c8*/ 	.word	0x00004750


	//----- nvinfo : EIATTR_VRC_CTA_INIT_COUNT
	.align		4
.L_40:
        /*00cc*/ 	.byte	0x02, 0x4a
        /*00ce*/ 	.byte	0x80
	.zero		1


	//----- nvinfo : EIATTR_SYSCALL_OFFSETS
	.align		4
        /*00d0*/ 	.byte	0x04, 0x46
        /*00d2*/ 	.short	(.L_42 - .L_41)


	//   ....[0]....
.L_41:
        /*00d4*/ 	.word	0x00006250


	//----- nvinfo : EIATTR_MBARRIER_INSTR_OFFSETS
	.align		4
.L_42:
        /*00d8*/ 	.byte	0x04, 0x39
        /*00da*/ 	.short	(.L_44 - .L_43)


	//   ....[0]....
.L_43:
        /*00dc*/ 	.word	0x000005c0
        /*00e0*/ 	.word	0x000000ff
        /*00e4*/ 	.word	0x00000000
        /*00e8*/ 	.short	0x0100
        /*00ea*/ 	.byte	0x06
	.zero		1


	//   ....[1]....
        /*00ec*/ 	.word	0x000005d0
        /*00f0*/ 	.word	0x000000ff
        /*00f4*/ 	.word	0x000000c0
        /*00f8*/ 	.short	0x0100
        /*00fa*/ 	.byte	0x06
	.zero		1


	//   ....[2]....
        /*00fc*/ 	.word	0x000005e0
        /*0100*/ 	.word	0x000000ff
        /*0104*/ 	.word	0x00000008
        /*0108*/ 	.short	0x0100
        /*010a*/ 	.byte	0x06
	.zero		1


	//   ....[3]....
        /*010c*/ 	.word	0x000005f0
        /*0110*/ 	.word	0x000000ff
        /*0114*/ 	.word	0x000000c8
        /*0118*/ 	.short	0x0100
        /*011a*/ 	.byte	0x06
	.zero		1


	//   ....[4]....
        /*011c*/ 	.word	0x00000600
        /*0120*/ 	.word	0x000000ff
        /*0124*/ 	.word	0x00000010
        /*0128*/ 	.short	0x0100
        /*012a*/ 	.byte	0x06
	.zero		1


	//   ....[5]....
        /*012c*/ 	.word	0x00000610
        /*0130*/ 	.word	0x000000ff
        /*0134*/ 	.word	0x000000d0
        /*0138*/ 	.short	0x0100
        /*013a*/ 	.byte	0x06
	.zero		1


	//   ....[6]....
        /*013c*/ 	.word	0x00000620
        /*0140*/ 	.word	0x000000ff
        /*0144*/ 	.word	0x00000018
        /*0148*/ 	.short	0x0100
        /*014a*/ 	.byte	0x06
	.zero		1


	//   ....[7]....
        /*014c*/ 	.word	0x00000630
        /*0150*/ 	.word	0x000000ff
        /*0154*/ 	.word	0x000000d8
        /*0158*/ 	.short	0x0100
        /*015a*/ 	.byte	0x06
	.zero		1


	//   ....[8]....
        /*015c*/ 	.word	0x00000640
        /*0160*/ 	.word	0x000000ff
        /*0164*/ 	.word	0x00000020
        /*0168*/ 	.short	0x0100
        /*016a*/ 	.byte	0x06
	.zero		1


	//   ....[9]....
        /*016c*/ 	.word	0x00000650
        /*0170*/ 	.word	0x000000ff
        /*0174*/ 	.word	0x000000e0
        /*0178*/ 	.short	0x0100
        /*017a*/ 	.byte	0x06
	.zero		1


	//   ....[10]....
        /*017c*/ 	.word	0x00000660
        /*0180*/ 	.word	0x000000ff
        /*0184*/ 	.word	0x00000028
        /*0188*/ 	.short	0x0100
        /*018a*/ 	.byte	0x06
	.zero		1


	//   ....[11]....
        /*018c*/ 	.word	0x00000670
        /*0190*/ 	.word	0x000000ff
        /*0194*/ 	.word	0x000000e8
        /*0198*/ 	.short	0x0100
        /*019a*/ 	.byte	0x06
	.zero		1


	//   ....[12]....
        /*019c*/ 	.word	0x00000680
        /*01a0*/ 	.word	0x000000ff
        /*01a4*/ 	.word	0x00000030
        /*01a8*/ 	.short	0x0100
        /*01aa*/ 	.byte	0x06
	.zero		1


	//   ....[13]....
        /*01ac*/ 	.word	0x00000690
        /*01b0*/ 	.word	0x000000ff
        /*01b4*/ 	.word	0x000000f0
        /*01b8*/ 	.short	0x0100
        /*01ba*/ 	.byte	0x06
	.zero		1


	//   ....[14]....
        /*01bc*/ 	.word	0x000006a0
        /*01c0*/ 	.word	0x000000ff
        /*01c4*/ 	.word	0x00000038
        /*01c8*/ 	.short	0x0100
        /*01ca*/ 	.byte	0x06
	.zero		1


	//   ....[15]....
        /*01cc*/ 	.word	0x000006b0
        /*01d0*/ 	.word	0x000000ff
        /*01d4*/ 	.word	0x000000f8
        /*01d8*/ 	.short	0x0100
        /*01da*/ 	.byte	0x06
	.zero		1


	//   ....[16]....
        /*01dc*/ 	.word	0x000006c0
        /*01e0*/ 	.word	0x000000ff
        /*01e4*/ 	.word	0x00000040
        /*01e8*/ 	.short	0x0100
        /*01ea*/ 	.byte	0x06
	.zero		1


	//   ....[17]....
        /*01ec*/ 	.word	0x000006d0
        /*01f0*/ 	.word	0x000000ff
        /*01f4*/ 	.word	0x00000100
        /*01f8*/ 	.short	0x0100
        /*01fa*/ 	.byte	0x06
	.zero		1


	//   ....[18]....
        /*01fc*/ 	.word	0x000006e0
        /*0200*/ 	.word	0x000000ff
        /*0204*/ 	.word	0x00000048
        /*0208*/ 	.short	0x0100
        /*020a*/ 	.byte	0x06
	.zero		1


	//   ....[19]....
        /*020c*/ 	.word	0x000006f0
        /*0210*/ 	.word	0x000000ff
        /*0214*/ 	.word	0x00000108
        /*0218*/ 	.short	0x0100
        /*021a*/ 	.byte	0x06
	.zero		1


	//   ....[20]....
        /*021c*/ 	.word	0x00000700
        /*0220*/ 	.word	0x000000ff
        /*0224*/ 	.word	0x00000050
        /*0228*/ 	.short	0x0100
        /*022a*/ 	.byte	0x06
	.zero		1


	//   ....[21]....
        /*022c*/ 	.word	0x00000710
        /*0230*/ 	.word	0x000000ff
        /*0234*/ 	.word	0x00000110
        /*0238*/ 	.short	0x0100
        /*023a*/ 	.byte	0x06
	.zero		1


	//   ....[22]....
        /*023c*/ 	.word	0x00000720
        /*0240*/ 	.word	0x000000ff
        /*0244*/ 	.word	0x00000058
        /*0248*/ 	.short	0x0100
        /*024a*/ 	.byte	0x06
	.zero		1


	//   ....[23]....
        /*024c*/ 	.word	0x00000730
        /*0250*/ 	.word	0x000000ff
        /*0254*/ 	.word	0x00000118
        /*0258*/ 	.short	0x0100
        /*025a*/ 	.byte	0x06
	.zero		1


	//   ....[24]....
        /*025c*/ 	.word	0x00000740
        /*0260*/ 	.word	0x000000ff
        /*0264*/ 	.word	0x00000060
        /*0268*/ 	.short	0x0100
        /*026a*/ 	.byte	0x06
	.zero		1


	//   ....[25]....
        /*026c*/ 	.word	0x00000750
        /*0270*/ 	.word	0x000000ff
        /*0274*/ 	.word	0x00000120
        /*0278*/ 	.short	0x0100
        /*027a*/ 	.byte	0x06
	.zero		1


	//   ....[26]....
        /*027c*/ 	.word	0x00000760
        /*0280*/ 	.word	0x000000ff
        /*0284*/ 	.word	0x00000068
        /*0288*/ 	.short	0x0100
        /*028a*/ 	.byte	0x06
	.zero		1


	//   ....[27]....
        /*028c*/ 	.word	0x00000770
        /*0290*/ 	.word	0x000000ff
        /*0294*/ 	.word	0x00000128
        /*0298*/ 	.short	0x0100
        /*029a*/ 	.byte	0x06
	.zero		1


	//   ....[28]....
        /*029c*/ 	.word	0x00000780
        /*02a0*/ 	.word	0x000000ff
        /*02a4*/ 	.word	0x00000070
        /*02a8*/ 	.short	0x0100
        /*02aa*/ 	.byte	0x06
	.zero		1


	//   ....[29]....
        /*02ac*/ 	.word	0x00000790
        /*02b0*/ 	.word	0x000000ff
        /*02b4*/ 	.word	0x00000130
        /*02b8*/ 	.short	0x0100
        /*02ba*/ 	.byte	0x06
	.zero		1


	//   ....[30]....
        /*02bc*/ 	.word	0x000007a0
        /*02c0*/ 	.word	0x000000ff
        /*02c4*/ 	.word	0x00000078
        /*02c8*/ 	.short	0x0100
        /*02ca*/ 	.byte	0x06
	.zero		1


	//   ....[31]....
        /*02cc*/ 	.word	0x000007b0
        /*02d0*/ 	.word	0x000000ff
        /*02d4*/ 	.word	0x00000138
        /*02d8*/ 	.short	0x0100
        /*02da*/ 	.byte	0x06
	.zero		1


	//   ....[32]....
        /*02dc*/ 	.word	0x000007c0
        /*02e0*/ 	.word	0x000000ff
        /*02e4*/ 	.word	0x00000080
        /*02e8*/ 	.short	0x0100
        /*02ea*/ 	.byte	0x06
	.zero		1


	//   ....[33]....
        /*02ec*/ 	.word	0x000007d0
        /*02f0*/ 	.word	0x000000ff
        /*02f4*/ 	.word	0x00000140
        /*02f8*/ 	.short	0x0100
        /*02fa*/ 	.byte	0x06
	.zero		1


	//   ....[34]....
        /*02fc*/ 	.word	0x000007e0
        /*0300*/ 	.word	0x000000ff
        /*0304*/ 	.word	0x00000088
        /*0308*/ 	.short	0x0100
        /*030a*/ 	.byte	0x06
	.zero		1


	//   ....[35]....
        /*030c*/ 	.word	0x000007f0
        /*0310*/ 	.word	0x000000ff
        /*0314*/ 	.word	0x00000148
        /*0318*/ 	.short	0x0100
        /*031a*/ 	.byte	0x06
	.zero		1


	//   ....[36]....
        /*031c*/ 	.word	0x00000800
        /*0320*/ 	.word	0x000000ff
        /*0324*/ 	.word	0x00000090
        /*0328*/ 	.short	0x0100
        /*032a*/ 	.byte	0x06
	.zero		1


	//   ....[37]....
        /*032c*/ 	.word	0x00000810
        /*0330*/ 	.word	0x000000ff
        /*0334*/ 	.word	0x00000150
        /*0338*/ 	.short	0x0100
        /*033a*/ 	.byte	0x06
	.zero		1


	//   ....[38]....
        /*033c*/ 	.word	0x00000820
        /*0340*/ 	.word	0x000000ff
        /*0344*/ 	.word	0x00000098
        /*0348*/ 	.short	0x0100
        /*034a*/ 	.byte	0x06
	.zero		1


	//   ....[39]....
        /*034c*/ 	.word	0x00000830
        /*0350*/ 	.word	0x000000ff
        /*0354*/ 	.word	0x00000158
        /*0358*/ 	.short	0x0100
        /*035a*/ 	.byte	0x06
	.zero		1


	//   ....[40]....
        /*035c*/ 	.word	0x00000840
        /*0360*/ 	.word	0x000000ff
        /*0364*/ 	.word	0x000000a0
        /*0368*/ 	.short	0x0100
        /*036a*/ 	.byte	0x06
	.zero		1


	//   ....[41]....
        /*036c*/ 	.word	0x00000850
        /*0370*/ 	.word	0x000000ff
        /*0374*/ 	.word	0x00000160
        /*0378*/ 	.short	0x0100
        /*037a*/ 	.byte	0x06
	.zero		1


	//   ....[42]....
        /*037c*/ 	.word	0x00000860
        /*0380*/ 	.word	0x000000ff
        /*0384*/ 	.word	0x000000a8
        /*0388*/ 	.short	0x0100
        /*038a*/ 	.byte	0x06
	.zero		1


	//   ....[43]....
        /*038c*/ 	.word	0x00000870
        /*0390*/ 	.word	0x000000ff
        /*0394*/ 	.word	0x00000168
        /*0398*/ 	.short	0x0100
        /*039a*/ 	.byte	0x06
	.zero		1


	//   ....[44]....
        /*039c*/ 	.word	0x00000880
        /*03a0*/ 	.word	0x000000ff
        /*03a4*/ 	.word	0x000000b0
        /*03a8*/ 	.short	0x0100
        /*03aa*/ 	.byte	0x06
	.zero		1


	//   ....[45]....
        /*03ac*/ 	.word	0x00000890
        /*03b0*/ 	.word	0x000000ff
        /*03b4*/ 	.word	0x00000170
        /*03b8*/ 	.short	0x0100
        /*03ba*/ 	.byte	0x06
	.zero		1


	//   ....[46]....
        /*03bc*/ 	.word	0x000008a0
        /*03c0*/ 	.word	0x000000ff
        /*03c4*/ 	.word	0x000000b8
        /*03c8*/ 	.short	0x0100
        /*03ca*/ 	.byte	0x06
	.zero		1


	//   ....[47]....
        /*03cc*/ 	.word	0x000008b0
        /*03d0*/ 	.word	0x000000ff
        /*03d4*/ 	.word	0x00000178
        /*03d8*/ 	.short	0x0100
        /*03da*/ 	.byte	0x06
	.zero		1


	//   ....[48]....
        /*03dc*/ 	.word	0x000009f0
        /*03e0*/ 	.word	0x000000ff
        /*03e4*/ 	.word	0x00000180
        /*03e8*/ 	.short	0x0100
        /*03ea*/ 	.byte	0x07
	.zero		1


	//   ....[49]....
        /*03ec*/ 	.word	0x00000a00
        /*03f0*/ 	.word	0x000000ff
        /*03f4*/ 	.word	0x00000190
        /*03f8*/ 	.short	0x0100
        /*03fa*/ 	.byte	0x07
	.zero		1


	//   ....[50]....
        /*03fc*/ 	.word	0x00000a10
        /*0400*/ 	.word	0x000000ff
        /*0404*/ 	.word	0x00000188
        /*0408*/ 	.short	0x0100
        /*040a*/ 	.byte	0x07
	.zero		1


	//   ....[51]....
        /*040c*/ 	.word	0x00000a20
        /*0410*/ 	.word	0x000000ff
        /*0414*/ 	.word	0x00000198
        /*0418*/ 	.short	0x0100
        /*041a*/ 	.byte	0x07
	.zero		1


	//   ....[52]....
        /*041c*/ 	.word	0x00000b10
        /*0420*/ 	.word	0x000000ff
        /*0424*/ 	.word	0x000001a0
        /*0428*/ 	.short	0x0100
        /*042a*/ 	.byte	0x06
	.zero		1


	//   ....[53]....
        /*042c*/ 	.word	0x00000b20
        /*0430*/ 	.word	0x000000ff
        /*0434*/ 	.word	0x000001a8
        /*0438*/ 	.short	0x0100
        /*043a*/ 	.byte	0x06
	.zero		1


	//   ....[54]....
        /*043c*/ 	.word	0x00000c60
        /*0440*/ 	.word	0x000000ff
        /*0444*/ 	.word	0x000001b0
        /*0448*/ 	.short	0x0100
        /*044a*/ 	.byte	0x06
	.zero		1


	//   ....[55]....
        /*044c*/ 	.word	0x00000c70
        /*0450*/ 	.word	0x000000ff
        /*0454*/ 	.word	0x000001c0
        /*0458*/ 	.short	0x0100
        /*045a*/ 	.byte	0x06
	.zero		1


	//   ....[56]....
        /*045c*/ 	.word	0x00000c80
        /*0460*/ 	.word	0x000000ff
        /*0464*/ 	.word	0x000001b8
        /*0468*/ 	.short	0x0100
        /*046a*/ 	.byte	0x06
	.zero		1


	//   ....[57]....
        /*046c*/ 	.word	0x00000c90
        /*0470*/ 	.word	0x000000ff
        /*0474*/ 	.word	0x000001c8
        /*0478*/ 	.short	0x0100
        /*047a*/ 	.byte	0x06
	.zero		1


	//   ....[58]....
        /*047c*/ 	.word	0x00000dc0
        /*0480*/ 	.word	0x000000ff
        /*0484*/ 	.word	0x000001d0
        /*0488*/ 	.short	0x0100
        /*048a*/ 	.byte	0x07
	.zero		1


	//   ....[59]....
        /*048c*/ 	.word	0x00000dd0
        /*0490*/ 	.word	0x000000ff
        /*0494*/ 	.word	0x000001f0
        /*0498*/ 	.short	0x0100
        /*049a*/ 	.byte	0x07
	.zero		1


	//   ....[60]....
        /*049c*/ 	.word	0x00000de0
        /*04a0*/ 	.word	0x000000ff
        /*04a4*/ 	.word	0x000001d8
        /*04a8*/ 	.short	0x0100
        /*04aa*/ 	.byte	0x07
	.zero		1


	//   ....[61]....
        /*04ac*/ 	.word	0x00000df0
        /*04b0*/ 	.word	0x000000ff
        /*04b4*/ 	.word	0x000001f8
        /*04b8*/ 	.short	0x0100
        /*04ba*/ 	.byte	0x07
	.zero		1


	//   ....[62]....
        /*04bc*/ 	.word	0x00000e00
        /*04c0*/ 	.word	0x000000ff
        /*04c4*/ 	.word	0x000001e0
        /*04c8*/ 	.short	0x0100
        /*04ca*/ 	.byte	0x07
	.zero		1


	//   ....[63]....
        /*04cc*/ 	.word	0x00000e10
        /*04d0*/ 	.word	0x000000ff
        /*04d4*/ 	.word	0x00000200
        /*04d8*/ 	.short	0x0100
        /*04da*/ 	.byte	0x07
	.zero		1


	//   ....[64]....
        /*04dc*/ 	.word	0x00000e20
        /*04e0*/ 	.word	0x000000ff
        /*04e4*/ 	.word	0x000001e8
        /*04e8*/ 	.short	0x0100
        /*04ea*/ 	.byte	0x07
	.zero		1


	//   ....[65]....
        /*04ec*/ 	.word	0x00000e30
        /*04f0*/ 	.word	0x000000ff
        /*04f4*/ 	.word	0x00000208
        /*04f8*/ 	.short	0x0100
        /*04fa*/ 	.byte	0x07
	.zero		1


	//   ....[66]....
        /*04fc*/ 	.word	0x00000f20
        /*0500*/ 	.word	0x000000ff
        /*0504*/ 	.word	0x00000210
        /*0508*/ 	.short	0x0100
        /*050a*/ 	.byte	0x06
	.zero		1


	//   ....[67]....
        /*050c*/ 	.word	0x00000f30
        /*0510*/ 	.word	0x000000ff
        /*0514*/ 	.word	0x00000220
        /*0518*/ 	.short	0x0100
        /*051a*/ 	.byte	0x06
	.zero		1


	//   ....[68]....
        /*051c*/ 	.word	0x00000f40
        /*0520*/ 	.word	0x000000ff
        /*0524*/ 	.word	0x00000218
        /*0528*/ 	.short	0x0100
        /*052a*/ 	.byte	0x06
	.zero		1


	//   ....[69]....
        /*052c*/ 	.word	0x00000f50
        /*0530*/ 	.word	0x000000ff
        /*0534*/ 	.word	0x00000228
        /*0538*/ 	.short	0x0100
        /*053a*/ 	.byte	0x06
	.zero		1


	//   ....[70]....
        /*053c*/ 	.word	0x00001830
        /*0540*/ 	.word	0x00000003
        /*0544*/ 	.word	0x00000220
        /*0548*/ 	.short	0x010a
        /*054a*/ 	.byte	0xff
	.zero		1


	//   ....[71]....
        /*054c*/ 	.word	0x00001860
        /*0550*/ 	.word	0x00000003
        /*0554*/ 	.word	0x00000210
        /*0558*/ 	.short	0x0101
        /*055a*/ 	.byte	0xff
	.zero		1


	//   ....[72]....
        /*055c*/ 	.word	0x00001930
        /*0560*/ 	.word	0x000000ff
        /*0564*/ 	.word	0x000000c0
        /*0568*/ 	.short	0x010a
        /*056a*/ 	.byte	0x08
	.zero		1


	//   ....[73]....
        /*056c*/ 	.word	0x000019d0
        /*0570*/ 	.word	0x000000ff
        /*0574*/ 	.word	0x000000c0
        /*0578*/ 	.short	0x010a
        /*057a*/ 	.byte	0x21
	.zero		1


	//   ....[74]....
        /*057c*/ 	.word	0x00001b20
        /*0580*/ 	.word	0x000000ff
        /*0584*/ 	.word	0x000000c0
        /*0588*/ 	.short	0x010a
        /*058a*/ 	.byte	0x08
	.zero		1


	//   ....[75]....
        /*058c*/ 	.word	0x00001c30
        /*0590*/ 	.word	0x000000ff
        /*0594*/ 	.word	0x000001a8
        /*0598*/ 	.short	0x0101
        /*059a*/ 	.byte	0x05
	.zero		1


	//   ....[76]....
        /*059c*/ 	.word	0x00001c50
        /*05a0*/ 	.word	0x000000ff
        /*05a4*/ 	.word	0x000000c0
        /*05a8*/ 	.short	0x010a
        /*05aa*/ 	.byte	0x08
	.zero		1


	//   ....[77]....
        /*05ac*/ 	.word	0x00001cd0
        /*05b0*/ 	.word	0x000000ff
        /*05b4*/ 	.word	0x000000c0
        /*05b8*/ 	.short	0x010a
        /*05ba*/ 	.byte	0x11
	.zero		1


	//   ....[78]....
        /*05bc*/ 	.word	0x00001e20
        /*05c0*/ 	.word	0x000000ff
        /*05c4*/ 	.word	0x000000c0
        /*05c8*/ 	.short	0x010a
        /*05ca*/ 	.byte	0x08
	.zero		1


	//   ....[79]....
        /*05cc*/ 	.word	0x00001f60
        /*05d0*/ 	.word	0x00000002
        /*05d4*/ 	.word	0x000001b0
        /*05d8*/ 	.short	0x010a
        /*05da*/ 	.byte	0xff
	.zero		1


	//   ....[80]....
        /*05dc*/ 	.word	0x00002020
        /*05e0*/ 	.word	0x00000002
        /*05e4*/ 	.word	0x00000000
        /*05e8*/ 	.short	0x0101
        /*05ea*/ 	.byte	0xff
	.zero		1


	//   ....[81]....
        /*05ec*/ 	.word	0x00002580
        /*05f0*/ 	.word	0x000000ff
        /*05f4*/ 	.word	0x00000000
        /*05f8*/ 	.short	0x010a
        /*05fa*/ 	.byte	0x04
	.zero		1


	//   ....[82]....
        /*05fc*/ 	.word	0x00002610
        /*0600*/ 	.word	0x000000ff
        /*0604*/ 	.word	0x00000000
        /*0608*/ 	.short	0x010a
        /*060a*/ 	.byte	0x04
	.zero		1


	//   ....[83]....
        /*060c*/ 	.word	0x000026a0
        /*0610*/ 	.word	0x000000ff
        /*0614*/ 	.word	0x00000000
        /*0618*/ 	.short	0x010a
        /*061a*/ 	.byte	0x04
	.zero		1


	//   ....[84]....
        /*061c*/ 	.word	0x00002730
        /*0620*/ 	.word	0x000000ff
        /*0624*/ 	.word	0x00000000
        /*0628*/ 	.short	0x010a
        /*062a*/ 	.byte	0x04
	.zero		1


	//   ....[85]....
        /*062c*/ 	.word	0x000027c0
        /*0630*/ 	.word	0x000000ff
        /*0634*/ 	.word	0x00000000
        /*0638*/ 	.short	0x010a
        /*063a*/ 	.byte	0x04
	.zero		1


	//   ....[86]....
        /*063c*/ 	.word	0x00002850
        /*0640*/ 	.word	0x000000ff
        /*0644*/ 	.word	0x00000000
        /*0648*/ 	.short	0x010a
        /*064a*/ 	.byte	0x04
	.zero		1


	//   ....[87]....
        /*064c*/ 	.word	0x000028e0
        /*0650*/ 	.word	0x000000ff
        /*0654*/ 	.word	0x00000000
        /*0658*/ 	.short	0x010a
        /*065a*/ 	.byte	0x04
	.zero		1


	//   ....[88]....
        /*065c*/ 	.word	0x00002970
        /*0660*/ 	.word	0x000000ff
        /*0664*/ 	.word	0x00000000
        /*0668*/ 	.short	0x010a
        /*066a*/ 	.byte	0x04
	.zero		1


	//   ....[89]....
        /*066c*/ 	.word	0x00002a00
        /*0670*/ 	.word	0x000000ff
        /*0674*/ 	.word	0x00000000
        /*0678*/ 	.short	0x010a
        /*067a*/ 	.byte	0x04
	.zero		1


	//   ....[90]....
        /*067c*/ 	.word	0x00002a90
        /*0680*/ 	.word	0x000000ff
        /*0684*/ 	.word	0x00000000
        /*0688*/ 	.short	0x010a
        /*068a*/ 	.byte	0x04
	.zero		1


	//   ....[91]....
        /*068c*/ 	.word	0x00002b20
        /*0690*/ 	.word	0x000000ff
        /*0694*/ 	.word	0x00000000
        /*0698*/ 	.short	0x010a
        /*069a*/ 	.byte	0x04
	.zero		1


	//   ....[92]....
        /*069c*/ 	.word	0x00002bb0
        /*06a0*/ 	.word	0x000000ff
        /*06a4*/ 	.word	0x00000000
        /*06a8*/ 	.short	0x010a
        /*06aa*/ 	.byte	0x04
	.zero		1


	//   ....[93]....
        /*06ac*/ 	.word	0x00002c40
        /*06b0*/ 	.word	0x000000ff
        /*06b4*/ 	.word	0x00000000
        /*06b8*/ 	.short	0x010a
        /*06ba*/ 	.byte	0x04
	.zero		1


	//   ....[94]....
        /*06bc*/ 	.word	0x00002cd0
        /*06c0*/ 	.word	0x000000ff
        /*06c4*/ 	.word	0x00000000
        /*06c8*/ 	.short	0x010a
        /*06ca*/ 	.byte	0x04
	.zero		1


	//   ....[95]....
        /*06cc*/ 	.word	0x00002d60
        /*06d0*/ 	.word	0x000000ff
        /*06d4*/ 	.word	0x00000000
        /*06d8*/ 	.short	0x010a
        /*06da*/ 	.byte	0x04
	.zero		1


	//   ....[96]....
        /*06dc*/ 	.word	0x00002df0
        /*06e0*/ 	.word	0x000000ff
        /*06e4*/ 	.word	0x00000000
        /*06e8*/ 	.short	0x010a
        /*06ea*/ 	.byte	0x04
	.zero		1


	//   ....[97]....
        /*06ec*/ 	.word	0x00002e80
        /*06f0*/ 	.word	0x000000ff
        /*06f4*/ 	.word	0x00000000
        /*06f8*/ 	.short	0x010a
        /*06fa*/ 	.byte	0x04
	.zero		1


	//   ....[98]....
        /*06fc*/ 	.word	0x00002f10
        /*0700*/ 	.word	0x000000ff
        /*0704*/ 	.word	0x00000000
        /*0708*/ 	.short	0x010a
        /*070a*/ 	.byte	0x04
	.zero		1


	//   ....[99]....
        /*070c*/ 	.word	0x00002fa0
        /*0710*/ 	.word	0x000000ff
        /*0714*/ 	.word	0x00000000
        /*0718*/ 	.short	0x010a
        /*071a*/ 	.byte	0x04
	.zero		1


	//   ....[100]....
        /*071c*/ 	.word	0x00003030
        /*0720*/ 	.word	0x000000ff
        /*0724*/ 	.word	0x00000000
        /*0728*/ 	.short	0x010a
        /*072a*/ 	.byte	0x04
	.zero		1


	//   ....[101]....
        /*072c*/ 	.word	0x000030c0
        /*0730*/ 	.word	0x000000ff
        /*0734*/ 	.word	0x00000000
        /*0738*/ 	.short	0x010a
        /*073a*/ 	.byte	0x04
	.zero		1


	//   ....[102]....
        /*073c*/ 	.word	0x00003150
        /*0740*/ 	.word	0x000000ff
        /*0744*/ 	.word	0x00000000
        /*0748*/ 	.short	0x010a
        /*074a*/ 	.byte	0x04
	.zero		1


	//   ....[103]....
        /*074c*/ 	.word	0x000031e0
        /*0750*/ 	.word	0x000000ff
        /*0754*/ 	.word	0x00000000
        /*0758*/ 	.short	0x010a
        /*075a*/ 	.byte	0x04
	.zero		1


	//   ....[104]....
        /*075c*/ 	.word	0x00003280
        /*0760*/ 	.word	0x00000000
        /*0764*/ 	.word	0x00000000
        /*0768*/ 	.short	0x010a
        /*076a*/ 	.byte	0xff
	.zero		1


	//   ....[105]....
        /*076c*/ 	.word	0x000033a0
        /*0770*/ 	.word	0x00000000
        /*0774*/ 	.word	0x00000210
        /*0778*/ 	.short	0x010a
        /*077a*/ 	.byte	0xff
	.zero		1


	//   ....[106]....
        /*077c*/ 	.word	0x00003400
        /*0780*/ 	.word	0x00000004
        /*0784*/ 	.word	0x00000000
        /*0788*/ 	.short	0x0101
        /*078a*/ 	.byte	0xff
	.zero		1


	//   ....[107]....
        /*078c*/ 	.word	0x00003420
        /*0790*/ 	.word	0x000000ff
        /*0794*/ 	.word	0x000001c0
        /*0798*/ 	.short	0x010a
        /*079a*/ 	.byte	0x05
	.zero		1


	//   ....[108]....
        /*079c*/ 	.word	0x00003540
        /*07a0*/ 	.word	0x00000000
        /*07a4*/ 	.word	0x000001b0
        /*07a8*/ 	.short	0x010a
        /*07aa*/ 	.byte	0xff
	.zero		1


	//   ....[109]....
        /*07ac*/ 	.word	0x00003650
        /*07b0*/ 	.word	0x00000000
        /*07b4*/ 	.word	0x00000000
        /*07b8*/ 	.short	0x0101
        /*07ba*/ 	.byte	0xff
	.zero		1


	//   ....[110]....
        /*07bc*/ 	.word	0x000036e0
        /*07c0*/ 	.word	0x000000ff
        /*07c4*/ 	.word	0x000001c0
        /*07c8*/ 	.short	0x0106
        /*07ca*/ 	.byte	0x05
	.zero		1


	//   ....[111]....
        /*07cc*/ 	.word	0x00003700
        /*07d0*/ 	.word	0x000000ff
        /*07d4*/ 	.word	0x000001c0
        /*07d8*/ 	.short	0x010a
        /*07da*/ 	.byte	0x05
	.zero		1


	//   ....[112]....
        /*07dc*/ 	.word	0x00003790
        /*07e0*/ 	.word	0x000000ff
        /*07e4*/ 	.word	0x000001c0
        /*07e8*/ 	.short	0x0106
        /*07ea*/ 	.byte	0x04
	.zero		1


	//   ....[113]....
        /*07ec*/ 	.word	0x000037d0
        /*07f0*/ 	.word	0x00000000
        /*07f4*/ 	.word	0x000001c0
        /*07f8*/ 	.short	0x010a
        /*07fa*/ 	.byte	0xff
	.zero		1


	//   ....[114]....
        /*07fc*/ 	.word	0x00003d10
        /*0800*/ 	.word	0x00000000
        /*0804*/ 	.word	0x000001b0
        /*0808*/ 	.short	0x010a
        /*080a*/ 	.byte	0xff
	.zero		1


	//   ....[115]....
        /*080c*/ 	.word	0x00003e10
        /*0810*/ 	.word	0x00000003
        /*0814*/ 	.word	0x00000000
        /*0818*/ 	.short	0x0101
        /*081a*/ 	.byte	0xff
	.zero		1


	//   ....[116]....
        /*081c*/ 	.word	0x00003e20
        /*0820*/ 	.word	0x000000ff
        /*0824*/ 	.word	0x00000000
        /*0828*/ 	.short	0x010a
        /*082a*/ 	.byte	0x06
	.zero		1


	//   ....[117]....
        /*082c*/ 	.word	0x00003ea0
        /*0830*/ 	.word	0x000000ff
        /*0834*/ 	.word	0x000001f0
        /*0838*/ 	.short	0x010a
        /*083a*/ 	.byte	0x07
	.zero		1


	//   ....[118]....
        /*083c*/ 	.word	0x00003f80
        /*0840*/ 	.word	0x000000ff
        /*0844*/ 	.word	0x00000000
        /*0848*/ 	.short	0x010a
        /*084a*/ 	.byte	0x06
	.zero		1


	//   ....[119]....
        /*084c*/ 	.word	0x000040b0
        /*0850*/ 	.word	0x000000ff
        /*0854*/ 	.word	0x00000000
        /*0858*/ 	.short	0x010a
        /*085a*/ 	.byte	0x1a
	.zero		1


	//   ....[120]....
        /*085c*/ 	.word	0x00004350
        /*0860*/ 	.word	0x000000ff
        /*0864*/ 	.word	0x00000000
        /*0868*/ 	.short	0x010a
        /*086a*/ 	.byte	0x06
	.zero		1


	//   ....[121]....
        /*086c*/ 	.word	0x000043e0
        /*0870*/ 	.word	0x000000ff
        /*0874*/ 	.word	0x00000000
        /*0878*/ 	.short	0x010a
        /*087a*/ 	.byte	0x06
	.zero		1


	//   ....[122]....
        /*087c*/ 	.word	0x00004470
        /*0880*/ 	.word	0x000000ff
        /*0884*/ 	.word	0x00000000
        /*0888*/ 	.short	0x010a
        /*088a*/ 	.byte	0x06
	.zero		1


	//   ....[123]....
        /*088c*/ 	.word	0x00004500
        /*0890*/ 	.word	0x000000ff
        /*0894*/ 	.word	0x00000000
        /*0898*/ 	.short	0x010a
        /*089a*/ 	.byte	0x07
	.zero		1


	//   ....[124]....
        /*089c*/ 	.word	0x00004930
        /*08a0*/ 	.word	0x00000000
        /*08a4*/ 	.word	0x000001b0
        /*08a8*/ 	.short	0x010a
        /*08aa*/ 	.byte	0xff
	.zero		1


	//   ....[125]....
        /*08ac*/ 	.word	0x00004a10
        /*08b0*/ 	.word	0x00000000
        /*08b4*/ 	.word	0x00000000
        /*08b8*/ 	.short	0x0101
        /*08ba*/ 	.byte	0xff
	.zero		1


	//   ....[126]....
        /*08bc*/ 	.word	0x00004d30
        /*08c0*/ 	.word	0x000000ff
        /*08c4*/ 	.word	0x000001a8
        /*08c8*/ 	.short	0x010a
        /*08ca*/ 	.byte	0x0d
	.zero		1


	//   ....[127]....
        /*08cc*/ 	.word	0x00004f10
        /*08d0*/ 	.word	0x000000ff
        /*08d4*/ 	.word	0x00000190
        /*08d8*/ 	.short	0x010a
        /*08da*/ 	.byte	0x0e
	.zero		1


	//   ....[128]....
        /*08dc*/ 	.word	0x00005220
        /*08e0*/ 	.word	0x000000ff
        /*08e4*/ 	.word	0x00000180
        /*08e8*/ 	.short	0x010b
        /*08ea*/ 	.byte	0x0e
	.zero		1


	//   ....[129]....
        /*08ec*/ 	.word	0x00005280
        /*08f0*/ 	.word	0x000000ff
        /*08f4*/ 	.word	0x00000000
        /*08f8*/ 	.short	0x0101
        /*08fa*/ 	.byte	0x0f
	.zero		1


	//   ....[130]....
        /*08fc*/ 	.word	0x000052d0
        /*0900*/ 	.word	0x000000ff
        /*0904*/ 	.word	0x00000000
        /*0908*/ 	.short	0x010a
        /*090a*/ 	.byte	0x04
	.zero		1


	//   ....[131]....
        /*090c*/ 	.word	0x00005370
        /*0910*/ 	.word	0x00000000
        /*0914*/ 	.word	0x00000000
        /*0918*/ 	.short	0x010a
        /*091a*/ 	.byte	0xff
	.zero		1


	//   ....[132]....
        /*091c*/ 	.word	0x00005660
        /*0920*/ 	.word	0x00000000
        /*0924*/ 	.word	0x000001b0
        /*0928*/ 	.short	0x010a
        /*092a*/ 	.byte	0xff
	.zero		1


	//   ....[133]....
        /*092c*/ 	.word	0x00005720
        /*0930*/ 	.word	0x00000000
        /*0934*/ 	.word	0x00000000
        /*0938*/ 	.short	0x0101
        /*093a*/ 	.byte	0xff
	.zero		1


	//   ....[134]....
        /*093c*/ 	.word	0x00005ed0
        /*0940*/ 	.word	0x000000ff
        /*0944*/ 	.word	0x00000180
        /*0948*/ 	.short	0x010a
        /*094a*/ 	.byte	0x04
	.zero		1


	//   ....[135]....
        /*094c*/ 	.word	0x00005f50
        /*0950*/ 	.word	0x000000ff
        /*0954*/ 	.word	0x000001d0
        /*0958*/ 	.short	0x010a
        /*095a*/ 	.byte	0x37
	.zero		1


	//   ....[136]....
        /*095c*/ 	.word	0x00006000
        /*0960*/ 	.word	0x000000ff
        /*0964*/ 	.word	0x00000180
        /*0968*/ 	.short	0x010a
        /*096a*/ 	.byte	0x04
	.zero		1


	//   ....[137]....
        /*096c*/ 	.word	0x00006130
        /*0970*/ 	.word	0x000000ff
        /*0974*/ 	.word	0x000001d0
        /*0978*/ 	.short	0x010a
        /*097a*/ 	.byte	0x37
	.zero		1


	//   ....[138]....
        /*097c*/ 	.word	0x00006340
        /*0980*/ 	.word	0x000000ff
        /*0984*/ 	.word	0x00000000
        /*0988*/ 	.short	0x0101
        /*098a*/ 	.byte	0x05
	.zero		1


	//   ....[139]....
        /*098c*/ 	.word	0x00006630
        /*0990*/ 	.word	0x000000ff
        /*0994*/ 	.word	0x00000000
        /*0998*/ 	.short	0x0101
        /*099a*/ 	.byte	0x04
	.zero		1


	//   ....[140]....
        /*099c*/ 	.word	0x000068a0
        /*09a0*/ 	.word	0x00000003
        /*09a4*/ 	.word	0x00000220
        /*09a8*/ 	.short	0x010a
        /*09aa*/ 	.byte	0xff
	.zero		1


	//   ....[141]....
        /*09ac*/ 	.word	0x00006900
        /*09b0*/ 	.word	0x00000002
        /*09b4*/ 	.word	0x000000c0
        /*09b8*/ 	.short	0x010a
        /*09ba*/ 	.byte	0xff
	.zero		1


	//   ....[142]....
        /*09bc*/ 	.word	0x00006960
        /*09c0*/ 	.word	0x00000002
        /*09c4*/ 	.word	0x000000c0
        /*09c8*/ 	.short	0x010a
        /*09ca*/ 	.byte	0xff
	.zero		1


	//   ....[143]....
        /*09cc*/ 	.word	0x000069b0
        /*09d0*/ 	.word	0x00000002
        /*09d4*/ 	.word	0x000001b0
        /*09d8*/ 	.short	0x010a
        /*09da*/ 	.byte	0xff
	.zero		1


	//   ....[144]....
        /*09dc*/ 	.word	0x00006a10
        /*09e0*/ 	.word	0x00000000
        /*09e4*/ 	.word	0x00000000
        /*09e8*/ 	.short	0x010a
        /*09ea*/ 	.byte	0xff
	.zero		1


	//   ....[145]....
        /*09ec*/ 	.word	0x00006a70
        /*09f0*/ 	.word	0x00000000
        /*09f4*/ 	.word	0x00000000
        /*09f8*/ 	.short	0x010a
        /*09fa*/ 	.byte	0xff
	.zero		1


	//   ....[146]....
        /*09fc*/ 	.word	0x00006ad0
        /*0a00*/ 	.word	0x00000000
        /*0a04*/ 	.word	0x00000000
        /*0a08*/ 	.short	0x010a
        /*0a0a*/ 	.byte	0xff
	.zero		1


	//   ....[147]....
        /*0a0c*/ 	.word	0x00006b30
        /*0a10*/ 	.word	0x00000000
        /*0a14*/ 	.word	0x00000000
        /*0a18*/ 	.short	0x010a
        /*0a1a*/ 	.byte	0xff
	.zero		1


	//   ....[148]....
        /*0a1c*/ 	.word	0x00006b90
        /*0a20*/ 	.word	0x00000000
        /*0a24*/ 	.word	0x00000000
        /*0a28*/ 	.short	0x010a
        /*0a2a*/ 	.byte	0xff
	.zero		1


	//   ....[149]....
        /*0a2c*/ 	.word	0x00006bf0
        /*0a30*/ 	.word	0x00000000
        /*0a34*/ 	.word	0x00000000
        /*0a38*/ 	.short	0x010a
        /*0a3a*/ 	.byte	0xff
	.zero		1


	//   ....[150]....
        /*0a3c*/ 	.word	0x00006c50
        /*0a40*/ 	.word	0x00000000
        /*0a44*/ 	.word	0x00000000
        /*0a48*/ 	.short	0x010a
        /*0a4a*/ 	.byte	0xff
	.zero		1


	//   ....[151]....
        /*0a4c*/ 	.word	0x00006cb0
        /*0a50*/ 	.word	0x00000000
        /*0a54*/ 	.word	0x00000000
        /*0a58*/ 	.short	0x010a
        /*0a5a*/ 	.byte	0xff
	.zero		1


	//   ....[152]....
        /*0a5c*/ 	.word	0x00006d10
        /*0a60*/ 	.word	0x00000000
        /*0a64*/ 	.word	0x00000000
        /*0a68*/ 	.short	0x010a
        /*0a6a*/ 	.byte	0xff
	.zero		1


	//   ....[153]....
        /*0a6c*/ 	.word	0x00006d70
        /*0a70*/ 	.word	0x00000000
        /*0a74*/ 	.word	0x00000000
        /*0a78*/ 	.short	0x010a
        /*0a7a*/ 	.byte	0xff
	.zero		1


	//   ....[154]....
        /*0a7c*/ 	.word	0x00006dd0
        /*0a80*/ 	.word	0x00000000
        /*0a84*/ 	.word	0x00000000
        /*0a88*/ 	.short	0x010a
        /*0a8a*/ 	.byte	0xff
	.zero		1


	//   ....[155]....
        /*0a8c*/ 	.word	0x00006e30
        /*0a90*/ 	.word	0x00000000
        /*0a94*/ 	.word	0x00000000
        /*0a98*/ 	.short	0x010a
        /*0a9a*/ 	.byte	0xff
	.zero		1


	//   ....[156]....
        /*0a9c*/ 	.word	0x00006e90
        /*0aa0*/ 	.word	0x00000000
        /*0aa4*/ 	.word	0x00000000
        /*0aa8*/ 	.short	0x010a
        /*0aaa*/ 	.byte	0xff
	.zero		1


	//   ....[157]....
        /*0aac*/ 	.word	0x00006ef0
        /*0ab0*/ 	.word	0x00000000
        /*0ab4*/ 	.word	0x00000000
        /*0ab8*/ 	.short	0x010a
        /*0aba*/ 	.byte	0xff
	.zero		1


	//   ....[158]....
        /*0abc*/ 	.word	0x00006f50
        /*0ac0*/ 	.word	0x00000000
        /*0ac4*/ 	.word	0x00000000
        /*0ac8*/ 	.short	0x010a
        /*0aca*/ 	.byte	0xff
	.zero		1


	//   ....[159]....
        /*0acc*/ 	.word	0x00006fb0
        /*0ad0*/ 	.word	0x00000000
        /*0ad4*/ 	.word	0x00000000
        /*0ad8*/ 	.short	0x010a
        /*0ada*/ 	.byte	0xff
	.zero		1


	//   ....[160]....
        /*0adc*/ 	.word	0x00007010
        /*0ae0*/ 	.word	0x00000000
        /*0ae4*/ 	.word	0x00000000
        /*0ae8*/ 	.short	0x010a
        /*0aea*/ 	.byte	0xff
	.zero		1


	//   ....[161]....
        /*0aec*/ 	.word	0x00007070
        /*0af0*/ 	.word	0x00000000
        /*0af4*/ 	.word	0x00000000
        /*0af8*/ 	.short	0x010a
        /*0afa*/ 	.byte	0xff
	.zero		1


	//   ....[162]....
        /*0afc*/ 	.word	0x000070d0
        /*0b00*/ 	.word	0x00000000
        /*0b04*/ 	.word	0x00000000
        /*0b08*/ 	.short	0x010a
        /*0b0a*/ 	.byte	0xff
	.zero		1


	//   ....[163]....
        /*0b0c*/ 	.word	0x00007130
        /*0b10*/ 	.word	0x00000000
        /*0b14*/ 	.word	0x00000000
        /*0b18*/ 	.short	0x010a
        /*0b1a*/ 	.byte	0xff
	.zero		1


	//   ....[164]....
        /*0b1c*/ 	.word	0x00007190
        /*0b20*/ 	.word	0x00000000
        /*0b24*/ 	.word	0x00000000
        /*0b28*/ 	.short	0x010a
        /*0b2a*/ 	.byte	0xff
	.zero		1


	//   ....[165]....
        /*0b2c*/ 	.word	0x000071f0
        /*0b30*/ 	.word	0x00000000
        /*0b34*/ 	.word	0x00000000
        /*0b38*/ 	.short	0x010a
        /*0b3a*/ 	.byte	0xff
	.zero		1


	//   ....[166]....
        /*0b3c*/ 	.word	0x00007250
        /*0b40*/ 	.word	0x00000000
        /*0b44*/ 	.word	0x00000000
        /*0b48*/ 	.short	0x010a
        /*0b4a*/ 	.byte	0xff
	.zero		1


	//   ....[167]....
        /*0b4c*/ 	.word	0x000072a0
        /*0b50*/ 	.word	0x00000000
        /*0b54*/ 	.word	0x00000210
        /*0b58*/ 	.short	0x010a
        /*0b5a*/ 	.byte	0xff
	.zero		1


	//   ....[168]....
        /*0b5c*/ 	.word	0x00007300
        /*0b60*/ 	.word	0x00000000
        /*0b64*/ 	.word	0x000001c0
        /*0b68*/ 	.short	0x010a
        /*0b6a*/ 	.byte	0xff
	.zero		1


	//   ....[169]....
        /*0b6c*/ 	.word	0x00007350
        /*0b70*/ 	.word	0x00000000
        /*0b74*/ 	.word	0x000001b0
        /*0b78*/ 	.short	0x010a
        /*0b7a*/ 	.byte	0xff
	.zero		1


	//   ....[170]....
        /*0b7c*/ 	.word	0x000073b0
        /*0b80*/ 	.word	0x00000000
        /*0b84*/ 	.word	0x000001c0
        /*0b88*/ 	.short	0x010a
        /*0b8a*/ 	.byte	0xff
	.zero		1


	//   ....[171]....
        /*0b8c*/ 	.word	0x00007400
        /*0b90*/ 	.word	0x00000000
        /*0b94*/ 	.word	0x000001b0
        /*0b98*/ 	.short	0x010a
        /*0b9a*/ 	.byte	0xff
	.zero		1


	//   ....[172]....
        /*0b9c*/ 	.word	0x00007460
        /*0ba0*/ 	.word	0x00000003
        /*0ba4*/ 	.word	0x000001f0
        /*0ba8*/ 	.short	0x010a
        /*0baa*/ 	.byte	0xff
	.zero		1


	//   ....[173]....
        /*0bac*/ 	.word	0x000074c0
        /*0bb0*/ 	.word	0x00000000
        /*0bb4*/ 	.word	0x00000000
        /*0bb8*/ 	.short	0x010a
        /*0bba*/ 	.byte	0xff
	.zero		1


	//   ....[174]....
        /*0bbc*/ 	.word	0x00007520
        /*0bc0*/ 	.word	0x00000000
        /*0bc4*/ 	.word	0x00000000
        /*0bc8*/ 	.short	0x010a
        /*0bca*/ 	.byte	0xff
	.zero		1


	//   ....[175]....
        /*0bcc*/ 	.word	0x00007580
        /*0bd0*/ 	.word	0x00000000
        /*0bd4*/ 	.word	0x00000000
        /*0bd8*/ 	.short	0x010a
        /*0bda*/ 	.byte	0xff
	.zero		1


	//   ....[176]....
        /*0bdc*/ 	.word	0x000075e0
        /*0be0*/ 	.word	0x00000000
        /*0be4*/ 	.word	0x00000000
        /*0be8*/ 	.short	0x010a
        /*0bea*/ 	.byte	0xff
	.zero		1


	//   ....[177]....
        /*0bec*/ 	.word	0x00007640
        /*0bf0*/ 	.word	0x00000000
        /*0bf4*/ 	.word	0x00000000
        /*0bf8*/ 	.short	0x010a
        /*0bfa*/ 	.byte	0xff
	.zero		1


	//   ....[178]....
        /*0bfc*/ 	.word	0x00007690
        /*0c00*/ 	.word	0x00000000
        /*0c04*/ 	.word	0x000001b0
        /*0c08*/ 	.short	0x010a
        /*0c0a*/ 	.byte	0xff
	.zero		1


	//   ....[179]....
        /*0c0c*/ 	.word	0x000076f0
        /*0c10*/ 	.word	0x00000000
        /*0c14*/ 	.word	0x000001a8
        /*0c18*/ 	.short	0x010a
        /*0c1a*/ 	.byte	0xff
	.zero		1


	//   ....[180]....
        /*0c1c*/ 	.word	0x00007750
        /*0c20*/ 	.word	0x00000003
        /*0c24*/ 	.word	0x00000190
        /*0c28*/ 	.short	0x010a
        /*0c2a*/ 	.byte	0xff
	.zero		1


	//   ....[181]....
        /*0c2c*/ 	.word	0x000077b0
        /*0c30*/ 	.word	0x00000000
        /*0c34*/ 	.word	0x00000000
        /*0c38*/ 	.short	0x010a
        /*0c3a*/ 	.byte	0xff
	.zero		1


	//   ....[182]....
        /*0c3c*/ 	.word	0x00007800
        /*0c40*/ 	.word	0x00000000
        /*0c44*/ 	.word	0x000001b0
        /*0c48*/ 	.short	0x010a
        /*0c4a*/ 	.byte	0xff
	.zero		1


	//   ....[183]....
        /*0c4c*/ 	.word	0x00007860
        /*0c50*/ 	.word	0x00000000
        /*0c54*/ 	.word	0x00000180
        /*0c58*/ 	.short	0x010a
        /*0c5a*/ 	.byte	0xff
	.zero		1


	//   ....[184]....
        /*0c5c*/ 	.word	0x000078c0
        /*0c60*/ 	.word	0x00000003
        /*0c64*/ 	.word	0x000001d0
        /*0c68*/ 	.short	0x010a
        /*0c6a*/ 	.byte	0xff
	.zero		1


	//----- nvinfo : EIATTR_NUM_MBARRIERS
	.align		4
.L_44:
        /*0c6c*/ 	.byte	0x03, 0x38
        /*0c6e*/ 	.short	0x0046


	//----- nvinfo : EIATTR_EXIT_INSTR_OFFSETS
	.align		4
        /*0c70*/ 	.byte	0x04, 0x1c
        /*0c72*/ 	.short	(.L_46 - .L_45)


	//   ....[0]....
.L_45:
        /*0c74*/ 	.word	0x000032b0


	//   ....[1]....
        /*0c78*/ 	.word	0x000037a0


	//   ....[2]....
        /*0c7c*/ 	.word	0x00003800


	//   ....[3]....
        /*0c80*/ 	.word	0x00004760


	//   ....[4]....
        /*0c84*/ 	.word	0x000053a0


	//   ....[5]....
        /*0c88*/ 	.word	0x000053e0


	//   ....[6]....
        /*0c8c*/ 	.word	0x000067d0


	//   ....[7]....
        /*0c90*/ 	.word	0x00006840


	//   ....[8]....
        /*0c94*/ 	.word	0x00006870


	//   ....[9]....
        /*0c98*/ 	.word	0x00006890


	//----- nvinfo : EIATTR_MAX_THREADS
	.align		4
.L_46:
        /*0c9c*/ 	.byte	0x04, 0x05
        /*0c9e*/ 	.short	(.L_48 - .L_47)
.L_47:
        /*0ca0*/ 	.word	0x00000100
        /*0ca4*/ 	.word	0x00000001
        /*0ca8*/ 	.word	0x00000001


	//----- nvinfo : EIATTR_CRS_STACK_SIZE
	.align		4
.L_48:
        /*0cac*/ 	.byte	0x04, 0x1e
        /*0cae*/ 	.short	(.L_50 - .L_49)
.L_49:
        /*0cb0*/ 	.word	0x00000000


	//----- nvinfo : EIATTR_CBANK_PARAM_SIZE
	.align		4
.L_50:
        /*0cb4*/ 	.byte	0x03, 0x19
        /*0cb6*/ 	.short	0x0800


	//----- nvinfo : EIATTR_PARAM_CBANK
	.align		4
        /*0cb8*/ 	.byte	0x04, 0x0a
        /*0cba*/ 	.short	(.L_52 - .L_51)
	.align		4
.L_51:
        /*0cbc*/ 	.word	index@(.nv.constant0._ZN7cutlass13device_kernelINS_4gemm6kernel13GemmUniversalIN4cute5tupleIJiiiiEEENS1_10collective13CollectiveMmaINS1_35MainloopSm100TmaUmmaWarpSpecializedILi24ELi2ELi4ENS5_IJNS4_1CILi1EEESB_SB_EEEEENS5_IJNSA_ILi64EEENSA_ILi8EEESE_EEENS_6half_tENS5_IJlSB_lEEESH_SI_NS4_8TiledMMAINS4_8MMA_AtomIJNS4_20SM100_MMA_F16BF16_SSISH_SH_fLi64ELi8ELNS4_4UMMA5MajorE0ELSN_0ELNSM_7ScaleInE0ELSO_0EEEEEENS4_6LayoutISC_NS5_IJNSA_ILi0EEESS_SS_EEEEENS5_IJNS4_10UnderscoreESV_SV_EEEEENS4_13SM90_TMA_LOADENS4_14ComposedLayoutINS4_7SwizzleILi3ELi4ELi3EEENS4_18smem_ptr_flag_bitsILi16EEENSR_INS5_IJSF_SE_EEENS5_IJSE_SB_EEEEEEEvNS4_8identityESY_S17_vS18_EENS_8epilogue10collective18CollectiveEpilogueINS1A_23Sm100TmaWarpSpecializedILi2ELi1ELi4ELb1ELb0EEEJSG_NS5_IJNSR_ISE_SB_EENSR_ISF_SB_EEEEESH_SI_SH_SI_NS1A_6fusion15FusionCallbacksIS1E_NS1I_17LinearCombinationISH_fSH_fLNS_15FloatRoundStyleE2EEESG_S1H_JEEENS4_5SM1004TMEM4LOAD26SM100_TMEM_LOAD_16dp256b1xESY_NSZ_INS10_ILi0ELi4ELi3EEES13_NSR_INS5_IJSF_SF_EEENS5_IJSF_SB_EEEEEEENS4_17SM75_U32x2_LDSM_NENS4_14SM90_TMA_STOREES1W_NS4_17SM90_U32x2_STSM_NENS4_39AutoVectorizingCopyWithAssumedAlignmentILi128EEEEEEvvEEEEvNT_6ParamsE)
        /*0cc0*/ 	.short	0x0380
        /*0cc2*/ 	.short	0x0800


	//----- nvinfo : EIATTR_SW_WAR
	.align		4
.L_52:
        /*0cc4*/ 	.byte	0x04, 0x36
        /*0cc6*/ 	.short	(.L_54 - .L_53)
.L_53:
        /*0cc8*/ 	.word	0x00000008
.L_54:


//--------------------- .nv.callgraph             --------------------------
	.section	.nv.callgraph,"",@"SHT_CUDA_CALLGRAPH"
	.align	4
	.sectionentsize	8
	.align		4
        /*0000*/ 	.word	0x00000000
	.align		4
        /*0004*/ 	.word	0xffffffff
	.align		4
        /*0008*/ 	.word	index@(_ZN7cutlass13device_kernelINS_4gemm6kernel13GemmUniversalIN4cute5tupleIJiiiiEEENS1_10collective13CollectiveMmaINS1_35MainloopSm100TmaUmmaWarpSpecializedILi24ELi2ELi4ENS5_IJNS4_1CILi1EEESB_SB_EEEEENS5_IJNSA_ILi64EEENSA_ILi8EEESE_EEENS_6half_tENS5_IJlSB_lEEESH_SI_NS4_8TiledMMAINS4_8MMA_AtomIJNS4_20SM100_MMA_F16BF16_SSISH_SH_fLi64ELi8ELNS4_4UMMA5MajorE0ELSN_0ELNSM_7ScaleInE0ELSO_0EEEEEENS4_6LayoutISC_NS5_IJNSA_ILi0EEESS_SS_EEEEENS5_IJNS4_10UnderscoreESV_SV_EEEEENS4_13SM90_TMA_LOADENS4_14ComposedLayoutINS4_7SwizzleILi3ELi4ELi3EEENS4_18smem_ptr_flag_bitsILi16EEENSR_INS5_IJSF_SE_EEENS5_IJSE_SB_EEEEEEEvNS4_8identityESY_S17_vS18_EENS_8epilogue10collective18CollectiveEpilogueINS1A_23Sm100TmaWarpSpecializedILi2ELi1ELi4ELb1ELb0EEEJSG_NS5_IJNSR_ISE_SB_EENSR_ISF_SB_EEEEESH_SI_SH_SI_NS1A_6fusion15FusionCallbacksIS1E_NS1I_17LinearCombinationISH_fSH_fLNS_15FloatRoundStyleE2EEESG_S1H_JEEENS4_5SM1004TMEM4LOAD26SM100_TMEM_LOAD_16dp256b1xESY_NSZ_INS10_ILi0ELi4ELi3EEES13_NSR_INS5_IJSF_SF_EEENS5_IJSF_SB_EEEEEEENS4_17SM75_U32x2_LDSM_NENS4_14SM90_TMA_STOREES1W_NS4_17SM90_U32x2_STSM_NENS4_39AutoVectorizingCopyWithAssumedAlignmentILi128EEEEEEvvEEEEvNT_6ParamsE)
	.align		4
        /*000c*/ 	.word	index@(__assertfail)
	.align		4
        /*0010*/ 	.word	0x00000000
	.align		4
        /*0014*/ 	.word	0xfffffffe
	.align		4
        /*0018*/ 	.word	0x00000000
	.align		4
        /*001c*/ 	.word	0xfffffffd
	.align		4
        /*0020*/ 	.word	0x00000000
	.align		4
        /*0024*/ 	.word	0xfffffffc


//--------------------- .nv.constant4             --------------------------
	.section	.nv.constant4,"a",@progbits
	.align	8
	.align		8
.nv.constant4:
        /*0000*/ 	.dword	__assertfail
	.align		8
        /*0008*/ 	.dword	__unnamed_1
	.align		8
        /*0010*/ 	.dword	_ZN39_INTERNAL_3cf4574c_4_k_cu_a809c88c_92574cuda3std3__45__cpo5beginE
	.align		8
        /*0018*/ 	.dword	_ZN39_INTERNAL_3cf4574c_4_k_cu_a809c88c_92574cuda3std3__45__cpo3endE
	.align		8
        /*0020*/ 	.dword	_ZN39_INTERNAL_3cf4574c_4_k_cu_a809c88c_92574cuda3std3__45__cpo6cbeginE
	.align		8
        /*0028*/ 	.dword	_ZN39_INTERNAL_3cf4574c_4_k_cu_a809c88c_92574cuda3std3__45__cpo4cendE
	.align		8
        /*0030*/ 	.dword	_ZN39_INTERNAL_3cf4574c_4_k_cu_a809c88c_92574cuda3std3__441_GLOBAL__N__3cf4574c_4_k_cu_a809c88c_92576ignoreE
	.align		8
        /*0038*/ 	.dword	_ZN39_INTERNAL_3cf4574c_4_k_cu_a809c88c_92574cuda3std3__419piecewise_constructE
	.align		8
        /*0040*/ 	.dword	_ZN39_INTERNAL_3cf4574c_4_k_cu_a809c88c_92574cuda3std3__48in_placeE
	.align		8
        /*0048*/ 	.dword	_ZN39_INTERNAL_3cf4574c_4_k_cu_a809c88c_92574cuda3std6ranges3__45__cpo4swapE
	.align		8
        /*0050*/ 	.dword	_ZN39_INTERNAL_3cf4574c_4_k_cu_a809c88c_92574cuda3std6ranges3__45__cpo9iter_moveE
	.align		8
        /*0058*/ 	.dword	_ZN39_INTERNAL_3cf4574c_4_k_cu_a809c88c_92574cute7productE
	.align		8
        /*0060*/ 	.dword	_ZN39_INTERNAL_3cf4574c_4_k_cu_a809c88c_92574cute1_E
	.align		8
        /*0068*/ 	.dword	$str$25
	.align		8
        /*0070*/ 	.dword	$str$26


//--------------------- .text._ZN7cutlass13device_kernelINS_4gemm6kernel13GemmUniversalIN4cute5tupleIJiiiiEEENS1_10collective13CollectiveMmaINS1_35MainloopSm100TmaUmmaWarpSpecializedILi24ELi2ELi4ENS5_IJNS4_1CILi1EEESB_SB_EEEEENS5_IJNSA_ILi64EEENSA_ILi8EEESE_EEENS_6half_tENS5_IJlSB_lEEESH_SI_NS4_8TiledMMAINS4_8MMA_AtomIJNS4_20SM100_MMA_F16BF16_SSISH_SH_fLi64ELi8ELNS4_4UMMA5MajorE0ELSN_0ELNSM_7ScaleInE0ELSO_0EEEEEENS4_6LayoutISC_NS5_IJNSA_ILi0EEESS_SS_EEEEENS5_IJNS4_10UnderscoreESV_SV_EEEEENS4_13SM90_TMA_LOADENS4_14ComposedLayoutINS4_7SwizzleILi3ELi4ELi3EEENS4_18smem_ptr_flag_bitsILi16EEENSR_INS5_IJSF_SE_EEENS5_IJSE_SB_EEEEEEEvNS4_8identityESY_S17_vS18_EENS_8epilogue10collective18CollectiveEpilogueINS1A_23Sm100TmaWarpSpecializedILi2ELi1ELi4ELb1ELb0EEEJSG_NS5_IJNSR_ISE_SB_EENSR_ISF_SB_EEEEESH_SI_SH_SI_NS1A_6fusion15FusionCallbacksIS1E_NS1I_17LinearCombinationISH_fSH_fLNS_15FloatRoundStyleE2EEESG_S1H_JEEENS4_5SM1004TMEM4LOAD26SM100_TMEM_LOAD_16dp256b1xESY_NSZ_INS10_ILi0ELi4ELi3EEES13_NSR_INS5_IJSF_SF_EEENS5_IJSF_SB_EEEEEEENS4_17SM75_U32x2_LDSM_NENS4_14SM90_TMA_STOREES1W_NS4_17SM90_U32x2_STSM_NENS4_39AutoVectorizingCopyWithAssumedAlignmentILi128EEEEEEvvEEEEvNT_6ParamsE --------------------------
	.section	.text._ZN7cutlass13device_kernelINS_4gemm6kernel13GemmUniversalIN4cute5tupleIJiiiiEEENS1_10collective13CollectiveMmaINS1_35MainloopSm100TmaUmmaWarpSpecializedILi24ELi2ELi4ENS5_IJNS4_1CILi1EEESB_SB_EEEEENS5_IJNSA_ILi64EEENSA_ILi8EEESE_EEENS_6half_tENS5_IJlSB_lEEESH_SI_NS4_8TiledMMAINS4_8MMA_AtomIJNS4_20SM100_MMA_F16BF16_SSISH_SH_fLi64ELi8ELNS4_4UMMA5MajorE0ELSN_0ELNSM_7ScaleInE0ELSO_0EEEEEENS4_6LayoutISC_NS5_IJNSA_ILi0EEESS_SS_EEEEENS5_IJNS4_10UnderscoreESV_SV_EEEEENS4_13SM90_TMA_LOADENS4_14ComposedLayoutINS4_7SwizzleILi3ELi4ELi3EEENS4_18smem_ptr_flag_bitsILi16EEENSR_INS5_IJSF_SE_EEENS5_IJSE_SB_EEEEEEEvNS4_8identityESY_S17_vS18_EENS_8epilogue10collective18CollectiveEpilogueINS1A_23Sm100TmaWarpSpecializedILi2ELi1ELi4ELb1ELb0EEEJSG_NS5_IJNSR_ISE_SB_EENSR_ISF_SB_EEEEESH_SI_SH_SI_NS1A_6fusion15FusionCallbacksIS1E_NS1I_17LinearCombinationISH_fSH_fLNS_15FloatRoundStyleE2EEESG_S1H_JEEENS4_5SM1004TMEM4LOAD26SM100_TMEM_LOAD_16dp256b1xESY_NSZ_INS10_ILi0ELi4ELi3EEES13_NSR_INS5_IJSF_SF_EEENS5_IJSF_SB_EEEEEEENS4_17SM75_U32x2_LDSM_NENS4_14SM90_TMA_STOREES1W_NS4_17SM90_U32x2_STSM_NENS4_39AutoVectorizingCopyWithAssumedAlignmentILi128EEEEEEvvEEEEvNT_6ParamsE,"ax",@progbits
	.align	128
.text._ZN7cutlass13device_kernelINS_4gemm6kernel13GemmUniversalIN4cute5tupleIJiiiiEEENS1_10collective13CollectiveMmaINS1_35MainloopSm100TmaUmmaWarpSpecializedILi24ELi2ELi4ENS5_IJNS4_1CILi1EEESB_SB_EEEEENS5_IJNSA_ILi64EEENSA_ILi8EEESE_EEENS_6half_tENS5_IJlSB_lEEESH_SI_NS4_8TiledMMAINS4_8MMA_AtomIJNS4_20SM100_MMA_F16BF16_SSISH_SH_fLi64ELi8ELNS4_4UMMA5MajorE0ELSN_0ELNSM_7ScaleInE0ELSO_0EEEEEENS4_6LayoutISC_NS5_IJNSA_ILi0EEESS_SS_EEEEENS5_IJNS4_10UnderscoreESV_SV_EEEEENS4_13SM90_TMA_LOADENS4_14ComposedLayoutINS4_7SwizzleILi3ELi4ELi3EEENS4_18smem_ptr_flag_bitsILi16EEENSR_INS5_IJSF_SE_EEENS5_IJSE_SB_EEEEEEEvNS4_8identityESY_S17_vS18_EENS_8epilogue10collective18CollectiveEpilogueINS1A_23Sm100TmaWarpSpecializedILi2ELi1ELi4ELb1ELb0EEEJSG_NS5_IJNSR_ISE_SB_EENSR_ISF_SB_EEEEESH_SI_SH_SI_NS1A_6fusion15FusionCallbacksIS1E_NS1I_17LinearCombinationISH_fSH_fLNS_15FloatRoundStyleE2EEESG_S1H_JEEENS4_5SM1004TMEM4LOAD26SM100_TMEM_LOAD_16dp256b1xESY_NSZ_INS10_ILi0ELi4ELi3EEES13_NSR_INS5_IJSF_SF_EEENS5_IJSF_SB_EEEEEEENS4_17SM75_U32x2_LDSM_NENS4_14SM90_TMA_STOREES1W_NS4_17SM90_U32x2_STSM_NENS4_39AutoVectorizingCopyWithAssumedAlignmentILi128EEEEEEvvEEEEvNT_6ParamsE:
        .type           _ZN7cutlass13device_kernelINS_4gemm6kernel13GemmUniversalIN4cute5tupleIJiiiiEEENS1_10collective13CollectiveMmaINS1_35MainloopSm100TmaUmmaWarpSpecializedILi24ELi2ELi4ENS5_IJNS4_1CILi1EEESB_SB_EEEEENS5_IJNSA_ILi64EEENSA_ILi8EEESE_EEENS_6half_tENS5_IJlSB_lEEESH_SI_NS4_8TiledMMAINS4_8MMA_AtomIJNS4_20SM100_MMA_F16BF16_SSISH_SH_fLi64ELi8ELNS4_4UMMA5MajorE0ELSN_0ELNSM_7ScaleInE0ELSO_0EEEEEENS4_6LayoutISC_NS5_IJNSA_ILi0EEESS_SS_EEEEENS5_IJNS4_10UnderscoreESV_SV_EEEEENS4_13SM90_TMA_LOADENS4_14ComposedLayoutINS4_7SwizzleILi3ELi4ELi3EEENS4_18smem_ptr_flag_bitsILi16EEENSR_INS5_IJSF_SE_EEENS5_IJSE_SB_EEEEEEEvNS4_8identityESY_S17_vS18_EENS_8epilogue10collective18CollectiveEpilogueINS1A_23Sm100TmaWarpSpecializedILi2ELi1ELi4ELb1ELb0EEEJSG_NS5_IJNSR_ISE_SB_EENSR_ISF_SB_EEEEESH_SI_SH_SI_NS1A_6fusion15FusionCallbacksIS1E_NS1I_17LinearCombinationISH_fSH_fLNS_15FloatRoundStyleE2EEESG_S1H_JEEENS4_5SM1004TMEM4LOAD26SM100_TMEM_LOAD_16dp256b1xESY_NSZ_INS10_ILi0ELi4ELi3EEES13_NSR_INS5_IJSF_SF_EEENS5_IJSF_SB_EEEEEEENS4_17SM75_U32x2_LDSM_NENS4_14SM90_TMA_STOREES1W_NS4_17SM90_U32x2_STSM_NENS4_39AutoVectorizingCopyWithAssumedAlignmentILi128EEEEEEvvEEEEvNT_6ParamsE,@function
        .size           _ZN7cutlass13device_kernelINS_4gemm6kernel13GemmUniversalIN4cute5tupleIJiiiiEEENS1_10collective13CollectiveMmaINS1_35MainloopSm100TmaUmmaWarpSpecializedILi24ELi2ELi4ENS5_IJNS4_1CILi1EEESB_SB_EEEEENS5_IJNSA_ILi64EEENSA_ILi8EEESE_EEENS_6half_tENS5_IJlSB_lEEESH_SI_NS4_8TiledMMAINS4_8MMA_AtomIJNS4_20SM100_MMA_F16BF16_SSISH_SH_fLi64ELi8ELNS4_4UMMA5MajorE0ELSN_0ELNSM_7ScaleInE0ELSO_0EEEEEENS4_6LayoutISC_NS5_IJNSA_ILi0EEESS_SS_EEEEENS5_IJNS4_10UnderscoreESV_SV_EEEEENS4_13SM90_TMA_LOADENS4_14ComposedLayoutINS4_7SwizzleILi3ELi4ELi3EEENS4_18smem_ptr_flag_bitsILi16EEENSR_INS5_IJSF_SE_EEENS5_IJSE_SB_EEEEEEEvNS4_8identityESY_S17_vS18_EENS_8epilogue10collective18CollectiveEpilogueINS1A_23Sm100TmaWarpSpecializedILi2ELi1ELi4ELb1ELb0EEEJSG_NS5_IJNSR_ISE_SB_EENSR_ISF_SB_EEEEESH_SI_SH_SI_NS1A_6fusion15FusionCallbacksIS1E_NS1I_17LinearCombinationISH_fSH_fLNS_15FloatRoundStyleE2EEESG_S1H_JEEENS4_5SM1004TMEM4LOAD26SM100_TMEM_LOAD_16dp256b1xESY_NSZ_INS10_ILi0ELi4ELi3EEES13_NSR_INS5_IJSF_SF_EEENS5_IJSF_SB_EEEEEEENS4_17SM75_U32x2_LDSM_NENS4_14SM90_TMA_STOREES1W_NS4_17SM90_U32x2_STSM_NENS4_39AutoVectorizingCopyWithAssumedAlignmentILi128EEEEEEvvEEEEvNT_6ParamsE,(.L_x_195 - _ZN7cutlass13device_kernelINS_4gemm6kernel13GemmUniversalIN4cute5tupleIJiiiiEEENS1_10collective13CollectiveMmaINS1_35MainloopSm100TmaUmmaWarpSpecializedILi24ELi2ELi4ENS5_IJNS4_1CILi1EEESB_SB_EEEEENS5_IJNSA_ILi64EEENSA_ILi8EEESE_EEENS_6half_tENS5_IJlSB_lEEESH_SI_NS4_8TiledMMAINS4_8MMA_AtomIJNS4_20SM100_MMA_F16BF16_SSISH_SH_fLi64ELi8ELNS4_4UMMA5MajorE0ELSN_0ELNSM_7ScaleInE0ELSO_0EEEEEENS4_6LayoutISC_NS5_IJNSA_ILi0EEESS_SS_EEEEENS5_IJNS4_10UnderscoreESV_SV_EEEEENS4_13SM90_TMA_LOADENS4_14ComposedLayoutINS4_7SwizzleILi3ELi4ELi3EEENS4_18smem_ptr_flag_bitsILi16EEENSR_INS5_IJSF_SE_EEENS5_IJSE_SB_EEEEEEEvNS4_8identityESY_S17_vS18_EENS_8epilogue10collective18CollectiveEpilogueINS1A_23Sm100TmaWarpSpecializedILi2ELi1ELi4ELb1ELb0EEEJSG_NS5_IJNSR_ISE_SB_EENSR_ISF_SB_EEEEESH_SI_SH_SI_NS1A_6fusion15FusionCallbacksIS1E_NS1I_17LinearCombinationISH_fSH_fLNS_15FloatRoundStyleE2EEESG_S1H_JEEENS4_5SM1004TMEM4LOAD26SM100_TMEM_LOAD_16dp256b1xESY_NSZ_INS10_ILi0ELi4ELi3EEES13_NSR_INS5_IJSF_SF_EEENS5_IJSF_SB_EEEEEEENS4_17SM75_U32x2_LDSM_NENS4_14SM90_TMA_STOREES1W_NS4_17SM90_U32x2_STSM_NENS4_39AutoVectorizingCopyWithAssumedAlignmentILi128EEEEEEvvEEEEvNT_6ParamsE)
        .other          _ZN7cutlass13device_kernelINS_4gemm6kernel13GemmUniversalIN4cute5tupleIJiiiiEEENS1_10collective13CollectiveMmaINS1_35MainloopSm100TmaUmmaWarpSpecializedILi24ELi2ELi4ENS5_IJNS4_1CILi1EEESB_SB_EEEEENS5_IJNSA_ILi64EEENSA_ILi8EEESE_EEENS_6half_tENS5_IJlSB_lEEESH_SI_NS4_8TiledMMAINS4_8MMA_AtomIJNS4_20SM100_MMA_F16BF16_SSISH_SH_fLi64ELi8ELNS4_4UMMA5MajorE0ELSN_0ELNSM_7ScaleInE0ELSO_0EEEEEENS4_6LayoutISC_NS5_IJNSA_ILi0EEESS_SS_EEEEENS5_IJNS4_10UnderscoreESV_SV_EEEEENS4_13SM90_TMA_LOADENS4_14ComposedLayoutINS4_7SwizzleILi3ELi4ELi3EEENS4_18smem_ptr_flag_bitsILi16EEENSR_INS5_IJSF_SE_EEENS5_IJSE_SB_EEEEEEEvNS4_8identityESY_S17_vS18_EENS_8epilogue10collective18CollectiveEpilogueINS1A_23Sm100TmaWarpSpecializedILi2ELi1ELi4ELb1ELb0EEEJSG_NS5_IJNSR_ISE_SB_EENSR_ISF_SB_EEEEESH_SI_SH_SI_NS1A_6fusion15FusionCallbacksIS1E_NS1I_17LinearCombinationISH_fSH_fLNS_15FloatRoundStyleE2EEESG_S1H_JEEENS4_5SM1004TMEM4LOAD26SM100_TMEM_LOAD_16dp256b1xESY_NSZ_INS10_ILi0ELi4ELi3EEES13_NSR_INS5_IJSF_SF_EEENS5_IJSF_SB_EEEEEEENS4_17SM75_U32x2_LDSM_NENS4_14SM90_TMA_STOREES1W_NS4_17SM90_U32x2_STSM_NENS4_39AutoVectorizingCopyWithAssumedAlignmentILi128EEEEEEvvEEEEvNT_6ParamsE,@"STO_CUDA_ENTRY STV_DEFAULT"
_ZN7cutlass13device_kernelINS_4gemm6kernel13GemmUniversalIN4cute5tupleIJiiiiEEENS1_10collective13CollectiveMmaINS1_35MainloopSm100TmaUmmaWarpSpecializedILi24ELi2ELi4ENS5_IJNS4_1CILi1EEESB_SB_EEEEENS5_IJNSA_ILi64EEENSA_ILi8EEESE_EEENS_6half_tENS5_IJlSB_lEEESH_SI_NS4_8TiledMMAINS4_8MMA_AtomIJNS4_20SM100_MMA_F16BF16_SSISH_SH_fLi64ELi8ELNS4_4UMMA5MajorE0ELSN_0ELNSM_7ScaleInE0ELSO_0EEEEEENS4_6LayoutISC_NS5_IJNSA_ILi0EEESS_SS_EEEEENS5_IJNS4_10UnderscoreESV_SV_EEEEENS4_13SM90_TMA_LOADENS4_14ComposedLayoutINS4_7SwizzleILi3ELi4ELi3EEENS4_18smem_ptr_flag_bitsILi16EEENSR_INS5_IJSF_SE_EEENS5_IJSE_SB_EEEEEEEvNS4_8identityESY_S17_vS18_EENS_8epilogue10collective18CollectiveEpilogueINS1A_23Sm100TmaWarpSpecializedILi2ELi1ELi4ELb1ELb0EEEJSG_NS5_IJNSR_ISE_SB_EENSR_ISF_SB_EEEEESH_SI_SH_SI_NS1A_6fusion15FusionCallbacksIS1E_NS1I_17LinearCombinationISH_fSH_fLNS_15FloatRoundStyleE2EEESG_S1H_JEEENS4_5SM1004TMEM4LOAD26SM100_TMEM_LOAD_16dp256b1xESY_NSZ_INS10_ILi0ELi4ELi3EEES13_NSR_INS5_IJSF_SF_EEENS5_IJSF_SB_EEEEEEENS4_17SM75_U32x2_LDSM_NENS4_14SM90_TMA_STOREES1W_NS4_17SM90_U32x2_STSM_NENS4_39AutoVectorizingCopyWithAssumedAlignmentILi128EEEEEEvvEEEEvNT_6ParamsE:
[----:B------:R-:W1:Y:S01]  /*0000*/  LDC R1, c[0x0][0x37c] ;  /* 0x0000df00ff017b82 */ /* 0x000e620000000800 */
[----:B------:R-:W2:Y:S01]  /*0010*/  S2R R52, SR_TID.X ;  /* 0x0000000000347919 */ /* 0x000ea20000002100 */
[----:B------:R-:W3:Y:S01]  /*0020*/  LDCU.64 UR4, c[0x0][0x890] ;  /* 0x00011200ff0477ac */ /* 0x000ee20008000a00 */
[----:B------:R-:W-:Y:S02]  /*0030*/  PRMT R42, RZ, 0x7610, R42 ;  /* 0x00007610ff2a7816 */ /* 0x000fe4000000002a */
[----:B------:R-:W-:Y:S01]  /*0040*/  ELECT P5, URZ, PT ;  /* 0x0000000000ff782f */ /* 0x000fe200038a0000 */
[----:B------:R-:W4:Y:S01]  /*0050*/  LDCU.64 UR44, c[0x0][0x358] ;  /* 0x00006b00ff2c77ac */ /* 0x000f220008000a00 */
[----:B---3--:R-:W-:-:S04]  /*0060*/  UISETP.NE.U32.AND UP0, UPT, UR4, URZ, UPT ;  /* 0x000000ff0400728c */ /* 0x008fc8000bf05070 */
[----:B------:R-:W-:Y:S01]  /*0070*/  UISETP.NE.AND.EX UP0, UPT, UR5, URZ, UPT, UP0 ;  /* 0x000000ff0500728c */ /* 0x000fe2000bf05300 */
[----:B--2---:R-:W-:-:S05]  /*0080*/  SHF.R.U32.HI R46, RZ, 0x5, R52 ;  /* 0x00000005ff2e7819 */ /* 0x004fca0000011634 */
[----:B------:R-:W2:Y:S02]  /*0090*/  SHFL.IDX PT, R0, R46, RZ, 0x1f ;  /* 0x00001fff2e007589 */ /* 0x000ea400000e0000 */
[----:B--2---:R-:W-:Y:S01]  /*00a0*/  R2UR UR8, R0 ;  /* 0x00000000000872ca */ /* 0x004fe200000e0000 */
[----:B-1--4-:R-:W-:-:S14]  /*00b0*/  BRA.U UP0, `(.L_x_0) ;  /* 0x00000001002c7547 */ /* 0x012fdc000b800000 */
[----:B------:R-:W1:Y:S02]  /*00c0*/  LDCU.64 UR6, c[0x0][0x888] ;  /* 0x00011100ff0677ac */ /* 0x000e640008000a00 */
[----:B-1----:R-:W-:-:S04]  /*00d0*/  UISETP.NE.U32.AND UP0, UPT, UR6, URZ, UPT ;  /* 0x000000ff0600728c */ /* 0x002fc8000bf05070 */
[----:B------:R-:W-:-:S09]  /*00e0*/  UISETP.NE.AND.EX UP0, UPT, UR7, URZ, UPT, UP0 ;  /* 0x000000ff0700728c */ /* 0x000fd2000bf05300 */
[----:B------:R-:W-:Y:S05]  /*00f0*/  BRA.U !UP0, `(.L_x_1) ;  /* 0x0000000108147547 */ /* 0x000fea000b800000 */
[----:B------:R-:W1:Y:S02]  /*0100*/  LDC.64 R2, c[0x0][0x888] ;  /* 0x00022200ff027b82 */ /* 0x000e640000000a00 */
[----:B-1----:R-:W2:Y:S01]  /*0110*/  LDG.E R0, desc[UR44][R2.64] ;  /* 0x0000002c02007981 */ /* 0x002ea2000c1e1900 */
[----:B------:R-:W-:Y:S01]  /*0120*/  HFMA2 R42, -RZ, RZ, 0, 5.9604644775390625e-08 ;  /* 0x00000001ff2a7431 */ /* 0x000fe200000001ff */
[----:B--2---:R-:W-:Y:S01]  /*0130*/  R2UR UR38, R0 ;  /* 0x00000000002672ca */ /* 0x004fe200000e0000 */
[----:B------:R-:W-:Y:S05]  /*0140*/  BRA `(.L_x_0) ;  /* 0x0000000000087947 */ /* 0x000fea0003800000 */
.L_x_1:
[----:B------:R-:W-:Y:S01]  /*0150*/  HFMA2 R42, -RZ, RZ, 0, 5.9604644775390625e-08 ;  /* 0x00000001ff2a7431 */ /* 0x000fe200000001ff */
[----:B------:R-:W1:Y:S02]  /*0160*/  LDCU UR38, c[0x0][0x880] ;  /* 0x00011000ff2677ac */ /* 0x000e640008000800 */
.L_x_0:
[----:B------:R-:W2:Y:S02]  /*0170*/  LDCU.64 UR6, c[0x0][0x8b0] ;  /* 0x00011600ff0677ac */ /* 0x000ea40008000a00 */
[----:B--2---:R-:W-:-:S04]  /*0180*/  UISETP.NE.U32.AND UP0, UPT, UR6, URZ, UPT ;  /* 0x000000ff0600728c */ /* 0x004fc8000bf05070 */
[----:B------:R-:W-:-:S09]  /*0190*/  UISETP.NE.AND.EX UP0, UPT, UR7, URZ, UPT, UP0 ;  /* 0x000000ff0700728c */ /* 0x000fd2000bf05300 */
[----:B------:R-:W-:Y:S05]  /*01a0*/  BRA.U UP0, `(.L_x_2) ;  /* 0x0000000100207547 */ /* 0x000fea000b800000 */
[----:B------:R-:W2:Y:S02]  /*01b0*/  LDCU.64 UR6, c[0x0][0x8a8] ;  /* 0x00011500ff0677ac */ /* 0x000ea40008000a00 */
[----:B--2---:R-:W-:-:S04]  /*01c0*/  UISETP.NE.U32.AND UP0, UPT, UR6, URZ, UPT ;  /* 0x000000ff0600728c */ /* 0x004fc8000bf05070 */
[----:B------:R-:W-:-:S09]  /*01d0*/  UISETP.NE.AND.EX UP0, UPT, UR7, URZ, UPT, UP0 ;  /* 0x000000ff0700728c */ /* 0x000fd2000bf05300 */
[----:B------:R-:W-:Y:S05]  /*01e0*/  BRA.U !UP0, `(.L_x_3) ;  /* 0x00000001080c7547 */ /* 0x000fea000b800000 */
[----:B------:R-:W2:Y:S02]  /*01f0*/  LDC.64 R28, c[0x0][0x8a8] ;  /* 0x00022a00ff1c7b82 */ /* 0x000ea40000000a00 */
[----:B--2---:R2:W5:Y:S01]  /*0200*/  LDG.E R28, desc[UR44][R28.64] ;  /* 0x0000002c1c1c7981 */ /* 0x004562000c1e1900 */
[----:B------:R-:W-:Y:S05]  /*0210*/  BRA `(.L_x_2) ;  /* 0x0000000000047947 */ /* 0x000fea0003800000 */
.L_x_3:
[----:B------:R-:W3:Y:S02]  /*0220*/  LDC R28, c[0x0][0x8a0] ;  /* 0x00022800ff1c7b82 */ /* 0x000ee40000000800 */
.L_x_2:
[----:B------:R-:W-:Y:S01]  /*0230*/  IMAD.U32 R0, RZ, RZ, UR8 ;  /* 0x00000008ff007e24 */ /* 0x000fe2000f8e00ff */
[----:B------:R-:W-:Y:S04]  /*0240*/  BSSY.RECONVERGENT B0, `(.L_x_4) ;  /* 0x000000c000007945 */ /* 0x000fe80003800200 */
[C---:B------:R-:W-:Y:S02]  /*0250*/  ISETP.NE.OR P1, PT, R0.reuse, 0x1, !P5 ;  /* 0x000000010000780c */ /* 0x040fe40006f25670 */
[----:B------:R-:W-:-:S11]  /*0260*/  ISETP.NE.OR P0, PT, R0, 0x3, !P5 ;  /* 0x000000030000780c */ /* 0x000fd60006f05670 */
[----:B------:R-:W-:Y:S05]  /*0270*/  @P1 BRA `(.L_x_5) ;  /* 0x0000000000201947 */ /* 0x000fea0003800000 */
[----:B------:R-:W4:Y:S02]  /*0280*/  LDCU.64 UR6, c[0x0][0x348] ;  /* 0x00006900ff0677ac */ /* 0x000f240008000a00 */
[----:B----4-:R-:W-:Y:S02]  /*0290*/  UIADD3 UR10, UP1, UPT, UR6, 0x80, URZ ;  /* 0x00000080060a7890 */ /* 0x010fe4000ff3e0ff */
[----:B------:R-:W-:Y:S02]  /*02a0*/  UIADD3 UR6, UP0, UPT, UR6, 0x180, URZ ;  /* 0x0000018006067890 */ /* 0x000fe4000ff1e0ff */
[----:B------:R-:W-:Y:S02]  /*02b0*/  UIADD3.X UR11, UPT, UPT, URZ, UR7, URZ, UP1, !UPT ;  /* 0x00000007ff0b7290 */ /* 0x000fe40008ffe4ff */
[----:B------:R-:W-:-:S07]  /*02c0*/  UIADD3.X UR7, UPT, UPT, URZ, UR7, URZ, UP0, !UPT ;  /* 0x00000007ff077290 */ /* 0x000fce00087fe4ff */
[----:B------:R4:W-:Y:S02]  /*02d0*/  UTMACCTL.PF [UR10] ;  /* 0x000000000a0079b9 */ /* 0x0009e40008040000 */
[----:B------:R4:W-:Y:S02]  /*02e0*/  UTMACCTL.PF [UR6] ;  /* 0x00000000060079b9 */ /* 0x0009e40008040000 */
[----:B----4-:R-:W-:Y:S01]  /*02f0*/  NOP ;  /* 0x0000000000007918 */ /* 0x010fe20000000000 */
.L_x_5:
[----:B-1----:R-:W-:Y:S05]  /*0300*/  BSYNC.RECONVERGENT B0 ;  /* 0x0000000000007941 */ /* 0x002fea0003800200 */
.L_x_4:
[----:B------:R-:W-:Y:S04]  /*0310*/  BSSY.RECONVERGENT B0, `(.L_x_6) ;  /* 0x000000a000007945 */ /* 0x000fe80003800200 */
[----:B------:R-:W-:Y:S05]  /*0320*/  @P0 BRA `(.L_x_7) ;  /* 0x0000000000200947 */ /* 0x000fea0003800000 */
[----:B------:R-:W1:Y:S02]  /*0330*/  LDCU.64 UR6, c[0x0][0x348] ;  /* 0x00006900ff0677ac */ /* 0x000e640008000a00 */
[----:B-1----:R-:W-:Y:S02]  /*0340*/  UIADD3 UR10, UP1, UPT, UR6, 0x580, URZ ;  /* 0x00000580060a7890 */ /* 0x002fe4000ff3e0ff */
[----:B------:R-:W-:Y:S02]  /*0350*/  UIADD3 UR6, UP0, UPT, UR6, 0x680, URZ ;  /* 0x0000068006067890 */ /* 0x000fe4000ff1e0ff */
[----:B------:R-:W-:Y:S02]  /*0360*/  UIADD3.X UR11, UPT, UPT, URZ, UR7, URZ, UP1, !UPT ;  /* 0x00000007ff0b7290 */ /* 0x000fe40008ffe4ff */
[----:B------:R-:W-:-:S07]  /*0370*/  UIADD3.X UR7, UPT, UPT, URZ, UR7, URZ, UP0, !UPT ;  /* 0x00000007ff077290 */ /* 0x000fce00087fe4ff */
[----:B------:R1:W-:Y:S02]  /*0380*/  UTMACCTL.PF [UR10] ;  /* 0x000000000a0079b9 */ /* 0x0003e40008040000 */
[----:B------:R1:W-:Y:S02]  /*0390*/  UTMACCTL.PF [UR6] ;  /* 0x00000000060079b9 */ /* 0x0003e40008040000 */
[----:B-1----:R-:W-:Y:S01]  /*03a0*/  NOP ;  /* 0x0000000000007918 */ /* 0x002fe20000000000 */
.L_x_7:
[----:B------:R-:W-:Y:S05]  /*03b0*/  BSYNC.RECONVERGENT B0 ;  /* 0x0000000000007941 */ /* 0x000fea0003800200 */
.L_x_6:
[----:B------:R-:W1:Y:S01]  /*03c0*/  LDCU.64 UR6, c[0x0][0x888] ;  /* 0x00011100ff0677ac */ /* 0x000e620008000a00 */
[----:B------:R-:W-:Y:S02]  /*03d0*/  UISETP.EQ.U32.AND UP1, UPT, UR4, URZ, UPT ;  /* 0x000000ff0400728c */ /* 0x000fe4000bf22070 */
[----:B------:R-:W-:Y:S02]  /*03e0*/  UPLOP3.LUT UP2, UPT, UPT, UPT, UPT, 0x80, 0x8 ;  /* 0x000000000008789c */ /* 0x000fe40003f4f070 */
[----:B-1----:R-:W-:-:S04]  /*03f0*/  UISETP.NE.U32.AND UP0, UPT, UR6, URZ, UPT ;  /* 0x000000ff0600728c */ /* 0x002fc8000bf05070 */
[----:B------:R-:W-:-:S04]  /*0400*/  UISETP.NE.AND.EX UP0, UPT, UR7, URZ, UPT, UP0 ;  /* 0x000000ff0700728c */ /* 0x000fc8000bf05300 */
[----:B------:R-:W-:-:S04]  /*0410*/  UISETP.EQ.OR.EX UP3, UPT, UR5, URZ, !UP0, UP1 ;  /* 0x000000ff0500728c */ /* 0x000fc8000c762710 */
[----:B------:R-:W-:-:S05]  /*0420*/  UP2UR UR50, UPR, URZ, 0x8 ;  /* 0x00000008ff327883 */ /* 0x000fca0008000000 */
[----:B------:R-:W-:Y:S07]  /*0430*/  BRA.U !UP3, `(.L_x_8) ;  /* 0x000000010b207547 */ /* 0x000fee000b800000 */
[----:B------:R-:W-:Y:S01]  /*0440*/  UISETP.NE.U32.AND UP2, UPT, UR4, URZ, UPT ;  /* 0x000000ff0400728c */ /* 0x000fe2000bf45070 */
[----:B------:R-:W-:Y:S01]  /*0450*/  FSETP.NEU.AND P0, PT, RZ, UR38, PT ;  /* 0x00000026ff007c0b */ /* 0x000fe2000bf0d000 */
[----:B------:R-:W-:Y:S02]  /*0460*/  USEL UR4, URZ, 0xffffffff, UP0 ;  /* 0xffffffffff047887 */ /* 0x000fe40008000000 */
[----:B------:R-:W-:-:S10]  /*0470*/  UISETP.NE.AND.EX UP2, UPT, UR5, URZ, UPT, UP2 ;  /* 0x000000ff0500728c */ /* 0x000fd4000bf45320 */
[----:B------:R-:W-:Y:S01]  /*0480*/  VOTEU.ANY UP1, P0 ;  /* 0x0000000000ff7886 */ /* 0x000fe20000020100 */
[----:B------:R-:W-:-:S04]  /*0490*/  @!UP2 USEL UR4, URZ, 0xffffffff, UP1 ;  /* 0xffffffffff04a887 */ /* 0x000fc80008800000 */
[----:B------:R-:W-:-:S04]  /*04a0*/  ULOP3.LUT UR4, UR4, 0x1, URZ, 0xc0, !UPT ;  /* 0x0000000104047892 */ /* 0x000fc8000f8ec0ff */
[----:B------:R-:W-:-:S11]  /*04b0*/  UISETP.NE.U32.AND UP2, UPT, UR4, 0x1, UPT ;  /* 0x000000010400788c */ /* 0x000fd6000bf45070 */
.L_x_8:
[----:B------:R-:W1:Y:S01]  /*04c0*/  SHFL.IDX PT, R2, R46, RZ, 0x1f ;  /* 0x00001fff2e027589 */ /* 0x000e6200000e0000 */
[----:B------:R-:W-:-:S04]  /*04d0*/  UISETP.NE.AND UP1, UPT, UR8, 0x2, UPT ;  /* 0x000000020800788c */ /* 0x000fc8000bf25270 */
[----:B------:R-:W-:Y:S01]  /*04e0*/  USEL UR5, URZ, 0x1, UP1 ;  /* 0x00000001ff057887 */ /* 0x000fe20008800000 */
[----:B-1----:R-:W-:-:S13]  /*04f0*/  ISETP.NE.AND P0, PT, R2, RZ, PT ;  /* 0x000000ff0200720c */ /* 0x002fda0003f05270 */
[----:B------:R-:W-:Y:S05]  /*0500*/  @P0 BRA `(.L_x_9) ;  /* 0x0000000000f40947 */ /* 0x000fea0003800000 */
[----:B------:R-:W-:Y:S01]  /*0510*/  ELECT P0, URZ, PT ;  /* 0x0000000000ff782f */ /* 0x000fe20003800000 */
[----:B------:R-:W-:-:S12]  /*0520*/  BSSY.RECONVERGENT B0, `(.L_x_9) ;  /* 0x000003b000007945 */ /* 0x000fd80003800200 */
[----:B------:R-:W-:Y:S05]  /*0530*/  @!P0 BRA `(.L_x_10) ;  /* 0x0000000000e48947 */ /* 0x000fea0003800000 */
[----:B------:R-:W1:Y:S01]  /*0540*/  S2UR UR6, SR_CgaCtaId ;  /* 0x00000000000679c3 */ /* 0x000e620000008800 */
[----:B------:R-:W-:Y:S01]  /*0550*/  UMOV UR7, 0x400 ;  /* 0x0000040000077882 */ /* 0x000fe20000000000 */
[----:B------:R-:W-:Y:S02]  /*0560*/  UMOV UR4, 0x1 ;  /* 0x0000000100047882 */ /* 0x000fe40000000000 */
[----:B------:R-:W-:-:S04]  /*0570*/  UIADD3 UR10, UPT, UPT, -UR4, 0x100000, URZ ;  /* 0x00100000040a7890 */ /* 0x000fc8000fffe1ff */
[----:B------:R-:W-:Y:S02]  /*0580*/  USHF.L.U32 UR11, UR10, 0xb, URZ ;  /* 0x0000000b0a0b7899 */ /* 0x000fe400080006ff */
[----:B------:R-:W-:Y:S02]  /*0590*/  USHF.L.U32 UR10, UR10, 0x1, URZ ;  /* 0x000000010a0a7899 */ /* 0x000fe400080006ff */
[----:B-1----:R-:W-:Y:S01]  /*05a0*/  ULEA UR6, UR6, UR7, 0x18 ;  /* 0x0000000706067291 */ /* 0x002fe2000f8ec0ff */
[----:B------:R-:W1:Y:S11]  /*05b0*/  FENCE.VIEW.ASYNC.S ;  /* 0x00000000000073c6 */ /* 0x000e760000000000 */
[----:B-1----:R1:W4:Y:S01]  /*05c0*/  SYNCS.EXCH.64 URZ, [UR6], UR10 ;  /* 0x0000000a06ff75b2 */ /* 0x0023220008000100 */
[----:B------:R1:W1:Y:S01]  /*05d0*/  SYNCS.EXCH.64 URZ, [UR6+0xc0], UR10 ;  /* 0x0000c00a06ff75b2 */ /* 0x0002620008000100 */
        /* <DEDUP_REMOVED lines=46> */
[----:B----4-:R-:W-:Y:S01]  /*08c0*/  NOP ;  /* 0x0000000000007918 */ /* 0x010fe20000000000 */
.L_x_10:
[----:B-1----:R-:W-:Y:S05]  /*08d0*/  BSYNC.RECONVERGENT B0 ;  /* 0x0000000000007941 */ /* 0x002fea0003800200 */
.L_x_9:
[----:B------:R-:W1:Y:S01]  /*08e0*/  SHFL.IDX PT, R2, R46, RZ, 0x1f ;  /* 0x00001fff2e027589 */ /* 0x000e6200000e0000 */
[----:B------:R-:W-:Y:S01]  /*08f0*/  NOP ;  /* 0x0000000000007918 */ /* 0x000fe20000000000 */
[----:B-1----:R-:W-:-:S13]  /*0900*/  ISETP.NE.AND P0, PT, R2, 0x1, PT ;  /* 0x000000010200780c */ /* 0x002fda0003f05270 */
[----:B------:R-:W-:Y:S05]  /*0910*/  @P0 BRA `(.L_x_11) ;  /* 0x0000000000480947 */ /* 0x000fea0003800000 */
[----:B------:R-:W1:Y:S01]  /*0920*/  S2UR UR7, SR_CgaCtaId ;  /* 0x00000000000779c3 */ /* 0x000e620000008800 */
[----:B------:R-:W-:Y:S01]  /*0930*/  UMOV UR9, 0x400 ;  /* 0x0000040000097882 */ /* 0x000fe20000000000 */
[----:B------:R-:W-:Y:S01]  /*0940*/  UMOV UR6, 0x20 ;  /* 0x0000002000067882 */ /* 0x000fe20000000000 */
[----:B------:R-:W-:Y:S01]  /*0950*/  UMOV UR4, 0x80 ;  /* 0x0000008000047882 */ /* 0x000fe20000000000 */
[----:B------:R-:W-:-:S04]  /*0960*/  UIADD3 UR10, UPT, UPT, -UR6, 0x100000, URZ ;  /* 0x00100000060a7890 */ /* 0x000fc8000fffe1ff */
[----:B------:R-:W-:Y:S02]  /*0970*/  USHF.L.U32 UR11, UR10, 0xb, URZ ;  /* 0x0000000b0a0b7899 */ /* 0x000fe400080006ff */
[----:B------:R-:W-:Y:S02]  /*0980*/  USHF.L.U32 UR10, UR10, 0x1, URZ ;  /* 0x000000010a0a7899 */ /* 0x000fe400080006ff */
[----:B------:R-:W-:-:S04]  /*0990*/  UIADD3 UR12, UPT, UPT, -UR4, 0x100000, URZ ;  /* 0x00100000040c7890 */ /* 0x000fc8000fffe1ff */
[----:B------:R-:W-:Y:S02]  /*09a0*/  USHF.L.U32 UR13, UR12, 0xb, URZ ;  /* 0x0000000b0c0d7899 */ /* 0x000fe400080006ff */
[----:B------:R-:W-:Y:S01]  /*09b0*/  USHF.L.U32 UR12, UR12, 0x1, URZ ;  /* 0x000000010c0c7899 */ /* 0x000fe200080006ff */
[----:B------:R-:W-:Y:S01]  /*09c0*/  ELECT P0, URZ, PT ;  /* 0x0000000000ff782f */ /* 0x000fe20003800000 */
[----:B-1----:R-:W-:Y:S01]  /*09d0*/  ULEA UR7, UR7, UR9, 0x18 ;  /* 0x0000000907077291 */ /* 0x002fe2000f8ec0ff */
[----:B------:R-:W1:Y:S11]  /*09e0*/  FENCE.VIEW.ASYNC.S ;  /* 0x00000000000073c6 */ /* 0x000e760000000000 */
[----:B-1----:R1:W4:Y:S01]  /*09f0*/  SYNCS.EXCH.64 URZ, [UR7+0x180], UR10 ;  /* 0x0001800a07ff75b2 */ /* 0x0023220008000100 */
[----:B------:R1:W1:Y:S01]  /*0a00*/  SYNCS.EXCH.64 URZ, [UR7+0x190], UR12 ;  /* 0x0001900c07ff75b2 */ /* 0x0002620008000100 */
[----:B------:R1:W1:Y:S01]  /*0a10*/  SYNCS.EXCH.64 URZ, [UR7+0x188], UR10 ;  /* 0x0001880a07ff75b2 */ /* 0x0002620008000100 */
[----:B------:R1:W1:Y:S01]  /*0a20*/  SYNCS.EXCH.64 URZ, [UR7+0x198], UR12 ;  /* 0x0001980c07ff75b2 */ /* 0x0002620008000100 */
[----:B------:R-:W-:Y:S01]  /*0a30*/  NOP ;  /* 0x0000000000007918 */ /* 0x000fe20000000000 */
.L_x_11:
[----:B------:R-:W2:Y:S01]  /*0a40*/  SHFL.IDX PT, R2, R46, RZ, 0x1f ;  /* 0x00001fff2e027589 */ /* 0x000ea200000e0000 */
[----:B------:R-:W-:Y:S01]  /*0a50*/  NOP ;  /* 0x0000000000007918 */ /* 0x000fe20000000000 */
[----:B--2---:R-:W-:-:S13]  /*0a60*/  ISETP.NE.AND P0, PT, R2, 0x3, PT ;  /* 0x000000030200780c */ /* 0x004fda0003f05270 */
[----:B------:R-:W-:Y:S05]  /*0a70*/  @P0 BRA `(.L_x_12) ;  /* 0x0000000000300947 */ /* 0x000fea0003800000 */
[----:B------:R-:W2:Y:S01]  /*0a80*/  S2UR UR6, SR_CgaCtaId ;  /* 0x00000000000679c3 */ /* 0x000ea20000008800 */
[----:B-1----:R-:W-:Y:S01]  /*0a90*/  UMOV UR7, 0x400 ;  /* 0x0000040000077882 */ /* 0x002fe20000000000 */
[----:B------:R-:W-:Y:S01]  /*0aa0*/  UMOV UR4, 0x20 ;  /* 0x0000002000047882 */ /* 0x000fe20000000000 */
[----:B------:R-:W-:Y:S01]  /*0ab0*/  ELECT P0, URZ, PT ;  /* 0x0000000000ff782f */ /* 0x000fe20003800000 */
[----:B------:R-:W-:-:S04]  /*0ac0*/  UIADD3 UR10, UPT, UPT, -UR4, 0x100000, URZ ;  /* 0x00100000040a7890 */ /* 0x000fc8000fffe1ff */
[----:B------:R-:W-:Y:S02]  /*0ad0*/  USHF.L.U32 UR11, UR10, 0xb, URZ ;  /* 0x0000000b0a0b7899 */ /* 0x000fe400080006ff */
[----:B------:R-:W-:Y:S02]  /*0ae0*/  USHF.L.U32 UR10, UR10, 0x1, URZ ;  /* 0x000000010a0a7899 */ /* 0x000fe400080006ff */
[----:B--2---:R-:W-:Y:S01]  /*0af0*/  ULEA UR6, UR6, UR7, 0x18 ;  /* 0x0000000706067291 */ /* 0x004fe2000f8ec0ff */
[----:B------:R-:W1:Y:S11]  /*0b00*/  FENCE.VIEW.ASYNC.S ;  /* 0x00000000000073c6 */ /* 0x000e760000000000 */
[----:B-1----:R2:W1:Y:S01]  /*0b10*/  SYNCS.EXCH.64 URZ, [UR6+0x1a0], UR10 ;  /* 0x0001a00a06ff75b2 */ /* 0x0024620008000100 */
[----:B------:R2:W1:Y:S02]  /*0b20*/  SYNCS.EXCH.64 URZ, [UR6+0x1a8], UR10 ;  /* 0x0001a80a06ff75b2 */ /* 0x0004640008000100 */
[----:B--2---:R-:W-:Y:S01]  /*0b30*/  NOP ;  /* 0x0000000000007918 */ /* 0x004fe20000000000 */
.L_x_12:
[----:B------:R-:W2:Y:S01]  /*0b40*/  SHFL.IDX PT, R2, R46, RZ, 0x1f ;  /* 0x00001fff2e027589 */ /* 0x000ea200000e0000 */
[----:B------:R-:W-:Y:S01]  /*0b50*/  NOP ;  /* 0x0000000000007918 */ /* 0x000fe20000000000 */
[----:B--2---:R-:W-:-:S13]  /*0b60*/  ISETP.NE.AND P0, PT, R2, 0x4, PT ;  /* 0x000000040200780c */ /* 0x004fda0003f05270 */
[----:B------:R-:W-:Y:S05]  /*0b70*/  @P0 BRA `(.L_x_13) ;  /* 0x00000000004c0947 */ /* 0x000fea0003800000 */
[----:B------:R-:W2:Y:S01]  /*0b80*/  S2UR UR6, SR_CgaCtaId ;  /* 0x00000000000679c3 */ /* 0x000ea20000008800 */
[----:B------:R-:W-:Y:S01]  /*0b90*/  UMOV UR9, 0x100 ;  /* 0x0000010000097882 */ /* 0x000fe20000000000 */
[----:B-1----:R-:W-:Y:S01]  /*0ba0*/  UMOV UR7, 0x400 ;  /* 0x0000040000077882 */ /* 0x002fe20000000000 */
[----:B------:R-:W-:Y:S01]  /*0bb0*/  USEL UR9, UR9, 0xe0, UP2 ;  /* 0x000000e009097887 */ /* 0x000fe20009000000 */
[----:B------:R-:W-:Y:S01]  /*0bc0*/  UMOV UR4, 0x1 ;  /* 0x0000000100047882 */ /* 0x000fe20000000000 */
[----:B------:R-:W-:Y:S01]  /*0bd0*/  ELECT P0, URZ, PT ;  /* 0x0000000000ff782f */ /* 0x000fe20003800000 */
[----:B------:R-:W-:-:S04]  /*0be0*/  UIADD3 UR10, UPT, UPT, -UR4, 0x100000, URZ ;  /* 0x00100000040a7890 */ /* 0x000fc8000fffe1ff */
[----:B------:R-:W-:Y:S02]  /*0bf0*/  USHF.L.U32 UR11, UR10, 0xb, URZ ;  /* 0x0000000b0a0b7899 */ /* 0x000fe400080006ff */
[----:B------:R-:W-:Y:S02]  /*0c00*/  USHF.L.U32 UR10, UR10, 0x1, URZ ;  /* 0x000000010a0a7899 */ /* 0x000fe400080006ff */
[----:B------:R-:W-:-:S04]  /*0c10*/  UIADD3 UR12, UPT, UPT, -UR9, 0x100000, URZ ;  /* 0x00100000090c7890 */ /* 0x000fc8000fffe1ff */
[----:B------:R-:W-:Y:S02]  /*0c20*/  USHF.L.U32 UR13, UR12, 0xb, URZ ;  /* 0x0000000b0c0d7899 */ /* 0x000fe400080006ff */
[----:B------:R-:W-:Y:S02]  /*0c30*/  USHF.L.U32 UR12, UR12, 0x1, URZ ;  /* 0x000000010c0c7899 */ /* 0x000fe400080006ff */
[----:B--2---:R-:W-:Y:S01]  /*0c40*/  ULEA UR6, UR6, UR7, 0x18 ;  /* 0x0000000706067291 */ /* 0x004fe2000f8ec0ff */
[----:B------:R-:W1:Y:S11]  /*0c50*/  FENCE.VIEW.ASYNC.S ;  /* 0x00000000000073c6 */ /* 0x000e760000000000 */
[----:B-1----:R2:W1:Y:S01]  /*0c60*/  SYNCS.EXCH.64 URZ, [UR6+0x1b0], UR10 ;  /* 0x0001b00a06ff75b2 */ /* 0x0024620008000100 */
[----:B------:R2:W1:Y:S01]  /*0c70*/  SYNCS.EXCH.64 URZ, [UR6+0x1c0], UR12 ;  /* 0x0001c00c06ff75b2 */ /* 0x0004620008000100 */
[----:B------:R2:W1:Y:S01]  /*0c80*/  SYNCS.EXCH.64 URZ, [UR6+0x1b8], UR10 ;  /* 0x0001b80a06ff75b2 */ /* 0x0004620008000100 */
[----:B------:R2:W1:Y:S02]  /*0c90*/  SYNCS.EXCH.64 URZ, [UR6+0x1c8], UR12 ;  /* 0x0001c80c06ff75b2 */ /* 0x0004640008000100 */
[----:B--2---:R-:W-:Y:S01]  /*0ca0*/  NOP ;  /* 0x0000000000007918 */ /* 0x004fe20000000000 */
.L_x_13:
[----:B------:R-:W2:Y:S01]  /*0cb0*/  SHFL.IDX PT, R2, R46, RZ, 0x1f ;  /* 0x00001fff2e027589 */ /* 0x000ea200000e0000 */
[----:B------:R-:W-:Y:S01]  /*0cc0*/  NOP ;  /* 0x0000000000007918 */ /* 0x000fe20000000000 */
[----:B--2---:R-:W-:-:S13]  /*0cd0*/  ISETP.NE.AND P0, PT, R2, 0x5, PT ;  /* 0x000000050200780c */ /* 0x004fda0003f05270 */
[----:B------:R-:W-:Y:S05]  /*0ce0*/  @P0 BRA `(.L_x_14) ;  /* 0x0000000000580947 */ /* 0x000fea0003800000 */
[----:B-1----:R-:W1:Y:S01]  /*0cf0*/  S2UR UR7, SR_CgaCtaId ;  /* 0x00000000000779c3 */ /* 0x002e620000008800 */
        /* <DEDUP_REMOVED lines=12> */
[----:B-1----:R2:W1:Y:S01]  /*0dc0*/  SYNCS.EXCH.64 URZ, [UR7+0x1d0], UR10 ;  /* 0x0001d00a07ff75b2 */ /* 0x0024620008000100 */
[----:B------:R2:W1:Y:S01]  /*0dd0*/  SYNCS.EXCH.64 URZ, [UR7+0x1f0], UR12 ;  /* 0x0001f00c07ff75b2 */ /* 0x0004620008000100 */
[----:B------:R2:W1:Y:S01]  /*0de0*/  SYNCS.EXCH.64 URZ, [UR7+0x1d8], UR10 ;  /* 0x0001d80a07ff75b2 */ /* 0x0004620008000100 */
[----:B------:R2:W1:Y:S01]  /*0df0*/  SYNCS.EXCH.64 URZ, [UR7+0x1f8], UR12 ;  /* 0x0001f80c07ff75b2 */ /* 0x0004620008000100 */
[----:B------:R2:W1:Y:S01]  /*0e00*/  SYNCS.EXCH.64 URZ, [UR7+0x1e0], UR10 ;  /* 0x0001e00a07ff75b2 */ /* 0x0004620008000100 */
[----:B------:R2:W1:Y:S01]  /*0e10*/  SYNCS.EXCH.64 URZ, [UR7+0x200], UR12 ;  /* 0x0002000c07ff75b2 */ /* 0x0004620008000100 */
[----:B------:R2:W1:Y:S01]  /*0e20*/  SYNCS.EXCH.64 URZ, [UR7+0x1e8], UR10 ;  /* 0x0001e80a07ff75b2 */ /* 0x0004620008000100 */
[----:B------:R2:W1:Y:S02]  /*0e30*/  SYNCS.EXCH.64 URZ, [UR7+0x208], UR12 ;  /* 0x0002080c07ff75b2 */ /* 0x0004640008000100 */
[----:B--2---:R-:W-:Y:S01]  /*0e40*/  NOP ;  /* 0x0000000000007918 */ /* 0x004fe20000000000 */
.L_x_14:
        /* <DEDUP_REMOVED lines=18> */
.L_x_15:
[----:B------:R-:W2:Y:S01]  /*0f70*/  S2UR UR6, SR_CTAID.X ;  /* 0x00000000000679c3 */ /* 0x000ea20000002500 */
[----:B------:R-:W-:-:S05]  /*0f80*/  CS2R.32 R41, SR_CgaSize ;  /* 0x0000000000297805 */ /* 0x000fca0000008a00 */
[----:B------:R-:W-:-:S05]  /*0f90*/  IMAD R41, R41, -0xa0, RZ ;  /* 0xffffff6029297824 */ /* 0x000fca00078e02ff */
[----:B------:R-:W-:-:S14]  /*0fa0*/  R2UR UR9, R41 ;  /* 0x00000000290972ca */ /* 0x000fdc00000e0000 */
[----:B------:R-:W3:Y:S01]  /*0fb0*/  LDCU UR9, c[0x0][UR9+0x2b0] ;  /* 0x00005600090977ac */ /* 0x000ee20008000800 */
[----:B------:R-:W-:Y:S01]  /*0fc0*/  NOP ;  /* 0x0000000000007918 */ /* 0x000fe20000000000 */
[----:B------:R-:W-:-:S05]  /*0fd0*/  CS2R.32 R41, SR_CgaSize ;  /* 0x0000000000297805 */ /* 0x000fca0000008a00 */
[----:B------:R-:W-:-:S05]  /*0fe0*/  IMAD R41, R41, -0xa0, RZ ;  /* 0xffffff6029297824 */ /* 0x000fca00078e02ff */
[----:B-1----:R-:W-:-:S14]  /*0ff0*/  R2UR UR7, R41 ;  /* 0x00000000290772ca */ /* 0x002fdc00000e0000 */
[----:B------:R-:W1:Y:S01]  /*1000*/  LDCU UR7, c[0x0][UR7+0x2b4] ;  /* 0x00005680070777ac */ /* 0x000e620008000800 */
[----:B------:R-:W4:Y:S08]  /*1010*/  S2UR UR4, SR_CTAID.Y ;  /* 0x00000000000479c3 */ /* 0x000f300000002600 */
[----:B------:R-:W1:Y:S01]  /*1020*/  LDC R9, c[0x0][0xb24] ;  /* 0x0002c900ff097b82 */ /* 0x000e620000000800 */
[----:B--2---:R-:W-:-:S02]  /*1030*/  I2FP.F32.U32 R4, UR6 ;  /* 0x0000000600047c45 */ /* 0x004fc40008201000 */
[----:B------:R-:W-:-:S05]  /*1040*/  CS2R.32 R5, SR_CgaSize ;  /* 0x0000000000057805 */ /* 0x000fca0000008a00 */
[----:B------:R-:W-:-:S06]  /*1050*/  IMAD R5, R5, -0xa0, RZ ;  /* 0xffffff6005057824 */ /* 0x000fcc00078e02ff */
[----:B------:R-:W2:Y:S01]  /*1060*/  LDC R5, c[0x0][R5+0x2a0] ;  /* 0x0000a80005057b82 */ /* 0x000ea20000000800 */
[----:B------:R-:W-:Y:S01]  /*1070*/  MOV R41, UR6 ;  /* 0x0000000600297c02 */ /* 0x000fe20008000f00 */
[----:B---3--:R-:W-:Y:S01]  /*1080*/  FMUL R4, R4, UR9 ;  /* 0x0000000904047c20 */ /* 0x008fe20008400000 */
[----:B----4-:R-:W-:Y:S02]  /*1090*/  I2FP.F32.U32 R2, UR4 ;  /* 0x0000000400027c45 */ /* 0x010fe40008201000 */
[----:B------:R-:W-:-:S05]  /*10a0*/  CS2R.32 R3, SR_CgaSize ;  /* 0x0000000000037805 */ /* 0x000fca0000008a00 */
[----:B------:R-:W-:-:S06]  /*10b0*/  IMAD R3, R3, -0xa0, RZ ;  /* 0xffffff6003037824 */ /* 0x000fcc00078e02ff */
[----:B------:R-:W3:Y:S01]  /*10c0*/  LDC R3, c[0x0][R3+0x2a4] ;  /* 0x0000a90003037b82 */ /* 0x000ee20000000800 */
[----:B------:R-:W4:Y:S01]  /*10d0*/  F2I.U32.TRUNC.NTZ R40, R4 ;  /* 0x0000000400287305 */ /* 0x000f22000020f000 */
[----:B------:R-:W-:Y:S01]  /*10e0*/  MOV R39, UR4 ;  /* 0x0000000400277c02 */ /* 0x000fe20008000f00 */
[----:B-1----:R-:W-:-:S05]  /*10f0*/  FMUL R2, R2, UR7 ;  /* 0x0000000702027c20 */ /* 0x002fca0008400000 */
[----:B------:R-:W-:Y:S01]  /*1100*/  BAR.SYNC.DEFER_BLOCKING 0x0 ;  /* 0x0000000000007b1d */ /* 0x000fe20000010000 */
[----:B------:R-:W-:-:S05]  /*1110*/  ISETP.GE.AND P0, PT, R9, 0x1, PT ;  /* 0x000000010900780c */ /* 0x000fca0003f06270 */
[----:B------:R-:W1:Y:S02]  /*1120*/  F2I.U32.TRUNC.NTZ R38, R2 ;  /* 0x0000000200267305 */ /* 0x000e64000020f000 */
[----:B------:R-:W3:Y:S01]  /*1130*/  S2UR UR36, SR_CTAID.Z ;  /* 0x00000000002479c3 */ /* 0x000ee20000002700 */
[----:B----4-:R-:W-:-:S05]  /*1140*/  IADD3 R40, PT, PT, -R40, RZ, RZ ;  /* 0x000000ff28287210 */ /* 0x010fca0007ffe1ff */
[----:B--2---:R-:W-:Y:S01]  /*1150*/  IMAD R40, R5, R40, UR6 ;  /* 0x0000000605287e24 */ /* 0x004fe2000f8e0228 */
[----:B-1----:R-:W-:-:S05]  /*1160*/  IADD3 R38, PT, PT, -R38, RZ, RZ ;  /* 0x000000ff26267210 */ /* 0x002fca0007ffe1ff */
[----:B---3--:R-:W-:Y:S01]  /*1170*/  IMAD R38, R3, R38, UR4 ;  /* 0x0000000403267e24 */ /* 0x008fe2000f8e0226 */
[----:B------:R-:W-:Y:S06]  /*1180*/  @!P0 BRA `(.L_x_16) ;  /* 0x0000000000b88947 */ /* 0x000fec0003800000 */
[----:B------:R-:W1:Y:S01]  /*1190*/  LDC.64 R4, c[0x0][0xb18] ;  /* 0x0002c600ff047b82 */ /* 0x000e620000000a00 */
[----:B------:R-:W-:-:S07]  /*11a0*/  ISETP.NE.AND P0, PT, R9, 0x1, PT ;  /* 0x000000010900780c */ /* 0x000fce0003f05270 */
[----:B------:R-:W2:Y:S08]  /*11b0*/  LDC R10, c[0x0][0xb0c] ;  /* 0x0002c300ff0a7b82 */ /* 0x000eb00000000800 */
[----:B------:R-:W3:Y:S08]  /*11c0*/  LDC R11, c[0x0][0x370] ;  /* 0x0000dc00ff0b7b82 */ /* 0x000ef00000000800 */
[----:B------:R-:W4:Y:S01]  /*11d0*/  LDC R12, c[0x0][0x374] ;  /* 0x0000dd00ff0c7b82 */ /* 0x000f220000000800 */
[----:B-1----:R-:W-:-:S07]  /*11e0*/  ISETP.NE.AND P1, PT, R4, 0x1, PT ;  /* 0x000000010400780c */ /* 0x002fce0003f25270 */
[----:B------:R-:W3:Y:S01]  /*11f0*/  LDC.64 R6, c[0x0][0xb10] ;  /* 0x0002c400ff067b82 */ /* 0x000ee20000000a00 */
[----:B--2---:R-:W-:-:S07]  /*1200*/  ISETP.NE.AND P2, PT, R10, 0x1, PT ;  /* 0x000000010a00780c */ /* 0x004fce0003f45270 */
[----:B------:R-:W1:Y:S08]  /*1210*/  LDC R8, c[0x0][0xb20] ;  /* 0x0002c800ff087b82 */ /* 0x000e700000000800 */
[----:B------:R-:W2:Y:S01]  /*1220*/  LDC.64 R2, c[0x0][0xb28] ;  /* 0x0002ca00ff027b82 */ /* 0x000ea20000000a00 */
[----:B----4-:R-:W-:-:S04]  /*1230*/  IMAD.HI.U32 R13, R12, R5, RZ ;  /* 0x000000050c0d7227 */ /* 0x010fc800078e00ff */
[----:B------:R-:W-:-:S04]  /*1240*/  IMAD.HI.U32 R5, R39, R5, RZ ;  /* 0x0000000527057227 */ /* 0x000fc800078e00ff */
[----:B---3--:R-:W-:-:S04]  /*1250*/  IMAD.HI.U32 R14, R11, R6, RZ ;  /* 0x000000060b0e7227 */ /* 0x008fc800078e00ff */
[----:B------:R-:W-:Y:S01]  /*1260*/  IMAD.HI.U32 R16, R41, R6, RZ ;  /* 0x0000000629107227 */ /* 0x000fe200078e00ff */
[-C--:B------:R-:W-:Y:S02]  /*1270*/  @P2 SHF.R.U32.HI R11, RZ, R7.reuse, R14 ;  /* 0x00000007ff0b2219 */ /* 0x080fe4000001160e */
[-C--:B-1----:R-:W-:Y:S02]  /*1280*/  @P1 SHF.R.U32.HI R12, RZ, R8.reuse, R13 ;  /* 0x00000008ff0c1219 */ /* 0x082fe4000001160d */
[----:B------:R-:W-:Y:S02]  /*1290*/  SHF.R.U32.HI R8, RZ, R8, R5 ;  /* 0x00000008ff087219 */ /* 0x000fe40000011605 */
[----:B------:R-:W-:Y:S02]  /*12a0*/  SHF.R.U32.HI R16, RZ, R7, R16 ;  /* 0x00000007ff107219 */ /* 0x000fe40000011610 */
[----:B------:R-:W-:Y:S01]  /*12b0*/  SEL R5, R39, R8, !P1 ;  /* 0x0000000827057207 */ /* 0x000fe20004800000 */
[----:B--2---:R-:W-:Y:S01]  /*12c0*/  IMAD.HI.U32 R14, R12, R2, RZ ;  /* 0x000000020c0e7227 */ /* 0x004fe200078e00ff */
[----:B------:R-:W-:-:S03]  /*12d0*/  SEL R7, R41, R16, !P2 ;  /* 0x0000001029077207 */ /* 0x000fc60005000000 */
[----:B------:R-:W-:Y:S01]  /*12e0*/  IMAD.HI.U32 R6, R11, R2, RZ ;  /* 0x000000020b067227 */ /* 0x000fe200078e00ff */
[----:B------:R-:W-:-:S04]  /*12f0*/  @P0 SHF.R.U32.HI R12, RZ, R3, R14 ;  /* 0x00000003ff0c0219 */ /* 0x000fc8000001160e */
[----:B------:R-:W-:Y:S01]  /*1300*/  @P0 SHF.R.U32.HI R11, RZ, R3, R6 ;  /* 0x00000003ff0b0219 */ /* 0x000fe20000011606 */
[----:B------:R-:W-:-:S04]  /*1310*/  IMAD R12, R12, R9, RZ ;  /* 0x000000090c0c7224 */ /* 0x000fc800078e02ff */
[----:B------:R-:W-:Y:S01]  /*1320*/  IMAD R6, R11, R9, RZ ;  /* 0x000000090b067224 */ /* 0x000fe200078e02ff */
[----:B------:R-:W-:-:S04]  /*1330*/  ISETP.GE.AND P1, PT, R5, R12, PT ;  /* 0x0000000c0500720c */ /* 0x000fc80003f26270 */
[----:B------:R-:W-:Y:S01]  /*1340*/  ISETP.GE.OR P1, PT, R7, R6, P1 ;  /* 0x000000060700720c */ /* 0x000fe20000f26670 */
[----:B------:R-:W-:-:S05]  /*1350*/  IMAD.HI.U32 R6, R5, R2, RZ ;  /* 0x0000000205067227 */ /* 0x000fca00078e00ff */
[----:B------:R-:W-:-:S04]  /*1360*/  SHF.R.U32.HI R6, RZ, R3, R6 ;  /* 0x00000003ff067219 */ /* 0x000fc80000011606 */
[----:B------:R-:W-:-:S03]  /*1370*/  SEL R6, R5, R6, !P0 ;  /* 0x0000000605067207 */ /* 0x000fc60004000000 */
[----:B------:R-:W-:Y:S01]  /*1380*/  @!P1 IMAD.HI.U32 R8, R7, R2, RZ ;  /* 0x0000000207089227 */ /* 0x000fe200078e00ff */
[----:B------:R-:W-:-:S04]  /*1390*/  IADD3 R2, PT, PT, -R6, RZ, RZ ;  /* 0x000000ff06027210 */ /* 0x000fc80007ffe1ff */
[----:B------:R-:W-:Y:S01]  /*13a0*/  @!P1 SHF.R.U32.HI R8, RZ, R3, R8 ;  /* 0x00000003ff089219 */ /* 0x000fe20000011608 */
[----:B------:R-:W-:-:S03]  /*13b0*/  IMAD R2, R9, R2, R5 ;  /* 0x0000000209027224 */ /* 0x000fc600078e0205 */
[----:B------:R-:W-:Y:S02]  /*13c0*/  @!P1 SEL R3, R7, R8, !P0 ;  /* 0x0000000807039207 */ /* 0x000fe40004000000 */
[----:B------:R-:W-:-:S03]  /*13d0*/  IADD3 R8, PT, PT, -R5, RZ, RZ ;  /* 0x000000ff05087210 */ /* 0x000fc60007ffe1ff */
[--C-:B------:R-:W-:Y:S02]  /*13e0*/  @!P1 IMAD.IADD R6, R6, 0x1, -R3.reuse ;  /* 0x0000000106069824 */ /* 0x100fe400078e0a03 */
[----:B------:R-:W-:Y:S01]  /*13f0*/  @!P1 IMAD R3, R2, R11, R3 ;  /* 0x0000000b02039224 */ /* 0x000fe200078e0203 */
[----:B------:R-:W-:Y:S01]  /*1400*/  IADD3 R2, PT, PT, -R7, RZ, RZ ;  /* 0x000000ff07027210 */ /* 0x000fe20007ffe1ff */
[----:B------:R-:W-:Y:S02]  /*1410*/  @!P1 IMAD R5, R6, R9, R7 ;  /* 0x0000000906059224 */ /* 0x000fe400078e0207 */
[----:B------:R-:W-:Y:S02]  /*1420*/  IMAD R8, R4, R8, R39 ;  /* 0x0000000804087224 */ /* 0x000fe400078e0227 */
[----:B------:R-:W-:Y:S02]  /*1430*/  @!P1 IMAD.MOV.U32 R7, RZ, RZ, R3 ;  /* 0x000000ffff079224 */ /* 0x000fe400078e0003 */
[----:B------:R-:W-:-:S02]  /*1440*/  IMAD R2, R10, R2, R41 ;  /* 0x000000020a027224 */ /* 0x000fc400078e0229 */
[----:B------:R-:W-:Y:S02]  /*1450*/  IMAD R39, R5, R4, R8 ;  /* 0x0000000405277224 */ /* 0x000fe400078e0208 */
[----:B------:R-:W-:Y:S02]  /*1460*/  IMAD R41, R7, R10, R2 ;  /* 0x0000000a07297224 */ /* 0x000fe400078e0202 */
.L_x_16:
[----:B------:R-:W1:Y:S01]  /*1470*/  LDCU UR6, c[0x0][0xb30] ;  /* 0x00016600ff0677ac */ /* 0x000e620008000800 */
[----:B------:R-:W2:Y:S08]  /*1480*/  S2UR UR4, SR_CgaCtaId ;  /* 0x00000000000479c3 */ /* 0x000eb00000008800 */
[----:B------:R-:W3:Y:S01]  /*1490*/  LDC R22, c[0x0][0xb24] ;  /* 0x0002c900ff167b82 */ /* 0x000ee20000000800 */
[----:B-1----:R-:W-:-:S09]  /*14a0*/  UISETP.NE.AND UP1, UPT, UR6, 0x1, UPT ;  /* 0x000000010600788c */ /* 0x002fd2000bf25270 */
[----:B--2---:R-:W-:Y:S05]  /*14b0*/  BRA.U UP1, `(.L_x_17) ;  /* 0x0000000101407547 */ /* 0x004fea000b800000 */
[----:B------:R-:W1:Y:S08]  /*14c0*/  LDC.64 R4, c[0x0][0xb10] ;  /* 0x0002c400ff047b82 */ /* 0x000e700000000a00 */
[----:B------:R-:W2:Y:S08]  /*14d0*/  LDC.64 R2, c[0x0][0xb18] ;  /* 0x0002c600ff027b82 */ /* 0x000eb00000000a00 */
[----:B------:R-:W4:Y:S08]  /*14e0*/  LDC R6, c[0x0][0xb20] ;  /* 0x0002c800ff067b82 */ /* 0x000f300000000800 */
[----:B------:R-:W3:Y:S01]  /*14f0*/  LDC R8, c[0x0][0xb0c] ;  /* 0x0002c300ff087b82 */ /* 0x000ee20000000800 */
[----:B-1----:R-:W-:-:S05]  /*1500*/  IMAD.HI.U32 R4, R41, R4, RZ ;  /* 0x0000000429047227 */ /* 0x002fca00078e00ff */
[----:B------:R-:W-:Y:S01]  /*1510*/  SHF.R.U32.HI R4, RZ, R5, R4 ;  /* 0x00000005ff047219 */ /* 0x000fe20000011604 */
[----:B--2---:R-:W-:Y:S01]  /*1520*/  IMAD.HI.U32 R3, R39, R3, RZ ;  /* 0x0000000327037227 */ /* 0x004fe200078e00ff */
[----:B------:R-:W-:-:S04]  /*1530*/  ISETP.NE.AND P0, PT, R2, 0x1, PT ;  /* 0x000000010200780c */ /* 0x000fc80003f05270 */
[----:B----4-:R-:W-:-:S04]  /*1540*/  SHF.R.U32.HI R6, RZ, R6, R3 ;  /* 0x00000006ff067219 */ /* 0x010fc80000011603 */
[----:B------:R-:W-:Y:S02]  /*1550*/  SEL R3, R39, R6, !P0 ;  /* 0x0000000627037207 */ /* 0x000fe40004000000 */
[----:B---3--:R-:W-:-:S04]  /*1560*/  ISETP.NE.AND P1, PT, R8, 0x1, PT ;  /* 0x000000010800780c */ /* 0x008fc80003f25270 */
[----:B------:R-:W-:-:S05]  /*1570*/  SEL R4, R41, R4, !P1 ;  /* 0x0000000429047207 */ /* 0x000fca0004800000 */
[----:B------:R-:W-:Y:S02]  /*1580*/  IMAD.IADD R5, R3, 0x1, -R4 ;  /* 0x0000000103057824 */ /* 0x000fe400078e0a04 */
[----:B------:R-:W-:Y:S02]  /*1590*/  IMAD.IADD R3, R4, 0x1, -R3 ;  /* 0x0000000104037824 */ /* 0x000fe400078e0a03 */
[----:B------:R-:W-:Y:S02]  /*15a0*/  IMAD R41, R5, R8, R41 ;  /* 0x0000000805297224 */ /* 0x000fe400078e0229 */
[----:B------:R-:W-:-:S07]  /*15b0*/  IMAD R39, R3, R2, R39 ;  /* 0x0000000203277224 */ /* 0x000fce00078e0227 */
.L_x_17:
[----:B------:R-:W-:Y:S01]  /*15c0*/  BAR.SYNC.DEFER_BLOCKING 0x0 ;  /* 0x0000000000007b1d */ /* 0x000fe20000010000 */
[----:B------:R-:W-:Y:S01]  /*15d0*/  UISETP.NE.AND UP1, UPT, UR8, 0x2, UPT ;  /* 0x000000020800788c */ /* 0x000fe2000bf25270 */
[----:B------:R-:W-:Y:S02]  /*15e0*/  ISETP.NE.OR P5, PT, R0, 0x2, !P5 ;  /* 0x000000020000780c */ /* 0x000fe40006fa5670 */
[----:B------:R-:W-:-:S06]  /*15f0*/  LOP3.LUT R2, R52, 0x1f, RZ, 0xc0, !PT ;  /* 0x0000001f34027812 */ /* 0x000fcc00078ec0ff */
[----:B------:R-:W-:Y:S05]  /*1600*/  BRA.U UP1, `(.L_x_18) ;  /* 0x0000001d01307547 */ /* 0x000fea000b800000 */
[----:B------:R-:W1:Y:S01]  /*1610*/  LDCU UR14, c[0x0][0x38c] ;  /* 0x00007180ff0e77ac */ /* 0x000e620008000800 */
[----:B------:R-:W2:Y:S01]  /*1620*/  LDC R9, c[0x0][0x370] ;  /* 0x0000dc00ff097b82 */ /* 0x000ea20000000800 */
[----:B------:R-:W-:Y:S01]  /*1630*/  PLOP3.LUT P1, PT, PT, PT, UP2, 0x80, 0x8 ;  /* 0x000000000008781c */ /* 0x000fe20003f2f028 */
[----:B------:R-:W-:Y:S01]  /*1640*/  HFMA2 R12, -RZ, RZ, 0, 0 ;  /* 0x00000000ff0c7431 */ /* 0x000fe200000001ff */
[----:B------:R-:W-:Y:S01]  /*1650*/  ISETP.EQ.OR P4, PT, R2, RZ, P5 ;  /* 0x000000ff0200720c */ /* 0x000fe20002f82670 */
[----:B------:R-:W-:Y:S01]  /*1660*/  IMAD.MOV.U32 R15, RZ, RZ, 0x1 ;  /* 0x00000001ff0f7424 */ /* 0x000fe200078e00ff */
[----:B------:R-:W-:Y:S01]  /*1670*/  PLOP3.LUT P1, PT, P1, PT, PT, 0x8, 0x80 ;  /* 0x000000000080781c */ /* 0x000fe20000f2e170 */
[----:B------:R-:W-:Y:S01]  /*1680*/  IMAD.MOV.U32 R14, RZ, RZ, RZ ;  /* 0x000000ffff0e7224 */ /* 0x000fe200078e00ff */
[----:B------:R-:W-:Y:S01]  /*1690*/  MOV R8, 0x1 ;  /* 0x0000000100087802 */ /* 0x000fe20000000f00 */
[----:B------:R-:W4:Y:S01]  /*16a0*/  LDC R0, c[0x0][0x374] ;  /* 0x0000dd00ff007b82 */ /* 0x000f220000000800 */
[----:B------:R-:W-:Y:S01]  /*16b0*/  IMAD.MOV.U32 R10, RZ, RZ, RZ ;  /* 0x000000ffff0a7224 */ /* 0x000fe200078e00ff */
[----:B------:R-:W2:Y:S01]  /*16c0*/  LDCU.64 UR22, c[0x0][0x348] ;  /* 0x00006900ff1677ac */ /* 0x000ea20008000a00 */
[----:B------:R-:W-:Y:S01]  /*16d0*/  UMOV UR7, URZ ;  /* 0x000000ff00077c82 */ /* 0x000fe20008000000 */
[----:B-1----:R-:W-:-:S04]  /*16e0*/  UIADD3 UR6, UPT, UPT, UR14, 0x3f, URZ ;  /* 0x0000003f0e067890 */ /* 0x002fc8000fffe0ff */
[----:B------:R-:W-:-:S04]  /*16f0*/  USHF.R.S32.HI UR5, URZ, 0x1f, UR6 ;  /* 0x0000001fff057899 */ /* 0x000fc80008011406 */
[----:B------:R-:W-:-:S04]  /*1700*/  ULEA.HI UR5, UR5, UR6, URZ, 0x6 ;  /* 0x0000000605057291 */ /* 0x000fc8000f8f30ff */
[----:B------:R-:W-:Y:S02]  /*1710*/  USHF.R.S32.HI UR21, URZ, 0x6, UR5 ;  /* 0x00000006ff157899 */ /* 0x000fe40008011405 */
[----:B------:R-:W-:Y:S02]  /*1720*/  UIADD3 UR5, UPT, UPT, UR14, -0x1, URZ ;  /* 0xffffffff0e057890 */ /* 0x000fe4000fffe0ff */
[----:B------:R-:W-:Y:S02]  /*1730*/  UISETP.LT.U32.AND UP0, UPT, UR21, 0x18, UPT ;  /* 0x000000181500788c */ /* 0x000fe4000bf01070 */
[----:B------:R-:W-:Y:S02]  /*1740*/  UISETP.GE.U32.AND UP1, UPT, UR5, -0x7f, UPT ;  /* 0xffffff810500788c */ /* 0x000fe4000bf26070 */
[----:B------:R-:W-:Y:S02]  /*1750*/  USEL UR15, UR21, 0x18, UP0 ;  /* 0x00000018150f7887 */ /* 0x000fe40008000000 */
[----:B------:R-:W-:-:S02]  /*1760*/  UIADD3 UR14, UPT, UPT, UR14, 0x7e, URZ ;  /* 0x0000007e0e0e7890 */ /* 0x000fc4000fffe0ff */
[----:B------:R-:W-:Y:S02]  /*1770*/  UIADD3 UR6, UPT, UPT, UR15, -0x1, URZ ;  /* 0xffffffff0f067890 */ /* 0x000fe4000fffe0ff */
[----:B------:R-:W-:-:S03]  /*1780*/  UIADD3 UR13, UPT, UPT, UR21, -UR15, URZ ;  /* 0x8000000f150d7290 */ /* 0x000fc6000fffe0ff */
[----:B------:R-:W-:-:S04]  /*1790*/  @UP1 UIADD3 UR6, UPT, UPT, UR15, URZ, URZ ;  /* 0x000000ff0f061290 */ /* 0x000fc8000fffe0ff */
[----:B--2---:R-:W-:-:S12]  /*17a0*/  UIADD3 UR6, UPT, UPT, UR6, 0x1, URZ ;  /* 0x0000000106067890 */ /* 0x004fd8000fffe0ff */
.L_x_36:
[----:B------:R-:W-:Y:S01]  /*17b0*/  UISETP.NE.AND UP0, UPT, UR4, URZ, UPT ;  /* 0x000000ff0400728c */ /* 0x000fe2000bf05270 */
[----:B------:R-:W1:Y:S08]  /*17c0*/  S2UR UR4, SR_CgaCtaId ;  /* 0x00000000000479c3 */ /* 0x000e700000008800 */
[----:B------:R-:W-:Y:S05]  /*17d0*/  BRA.U UP0, `(.L_x_19) ;  /* 0x0000000100347547 */ /* 0x000fea000b800000 */
[----:B------:R-:W2:Y:S01]  /*17e0*/  S2R R2, SR_CgaCtaId ;  /* 0x0000000000027919 */ /* 0x000ea20000008800 */
[----:B------:R-:W-:-:S04]  /*17f0*/  MOV R3, 0x400 ;  /* 0x0000040000037802 */ /* 0x000fc80000000f00 */
[----:B--2---:R-:W-:Y:S02]  /*1800*/  LEA R3, R2, R3, 0x18 ;  /* 0x0000000302037211 */ /* 0x004fe400078ec0ff */
[----:B------:R-:W-:-:S03]  /*1810*/  SHF.L.U32 R2, R8, 0x1f, RZ ;  /* 0x0000001f08027819 */ /* 0x000fc600000006ff */
[----:B------:R-:W-:-:S04]  /*1820*/  IMAD R3, R10, 0x8, R3 ;  /* 0x000000080a037824 */ /* 0x000fc800078e0203 */
[----:B------:R-:W2:Y:S02]  /*1830*/  SYNCS.PHASECHK.TRANS64.TRYWAIT P0, [R3+URZ+0x220], R2 ;  /* 0x00022002030075a7 */ /* 0x000ea400080011ff */
[----:B--2---:R-:W-:Y:S05]  /*1840*/  @!P0 BRA `(.L_x_20) ;  /* 0x0000005000148947 */ /* 0x004fea0003800000 */
.L_x_118:
[----:B------:R-:W-:Y:S01]  /*1850*/  VIADD R10, R10, 0x1 ;  /* 0x000000010a0a7836 */ /* 0x000fe20000000000 */
[----:B------:R2:W-:Y:S04]  /*1860*/  SYNCS.ARRIVE.TRANS64.A1T0 RZ, [R3+URZ+0x210], RZ ;  /* 0x000210ff03ff79a7 */ /* 0x0005e800081000ff */
[----:B------:R-:W-:-:S04]  /*1870*/  ISETP.NE.AND P0, PT, R10, 0x2, PT ;  /* 0x000000020a00780c */ /* 0x000fc80003f05270 */
[----:B------:R-:W-:Y:S02]  /*1880*/  SEL R10, R10, RZ, P0 ;  /* 0x000000ff0a0a7207 */ /* 0x000fe40000000000 */
[----:B--2---:R-:W-:-:S04]  /*1890*/  SEL R3, RZ, 0x1, P0 ;  /* 0x00000001ff037807 */ /* 0x004fc80000000000 */
[----:B------:R-:W-:-:S07]  /*18a0*/  LOP3.LUT R8, R8, R3, RZ, 0x3c, !PT ;  /* 0x0000000308087212 */ /* 0x000fce00078e3cff */
.L_x_19:
[----:B------:R-:W-:Y:S01]  /*18b0*/  UMOV UR5, 0x400 ;  /* 0x0000040000057882 */ /* 0x000fe20000000000 */
[----:B------:R-:W-:Y:S01]  /*18c0*/  SHF.L.U32 R2, R15, 0x1f, RZ ;  /* 0x0000001f0f027819 */ /* 0x000fe200000006ff */
[----:B-1----:R-:W-:Y:S01]  /*18d0*/  ULEA UR5, UR4, UR5, 0x18 ;  /* 0x0000000504057291 */ /* 0x002fe2000f8ec0ff */
[----:B------:R-:W-:Y:S01]  /*18e0*/  R2UR UR35, R41 ;  /* 0x00000000292372ca */ /* 0x000fe200000e0000 */
[----:B------:R-:W-:Y:S01]  /*18f0*/  UISETP.GE.U32.AND UP0, UPT, UR14, 0x7f, UPT ;  /* 0x0000007f0e00788c */ /* 0x000fe2000bf06070 */
[----:B------:R-:W-:Y:S01]  /*1900*/  R2UR UR11, R39 ;  /* 0x00000000270b72ca */ /* 0x000fe200000e0000 */
[----:B------:R-:W-:Y:S01]  /*1910*/  ULEA UR8, UR7, UR5, 0x3 ;  /* 0x0000000507087291 */ /* 0x000fe2000f8e18ff */
[----:B------:R-:W-:-:S08]  /*1920*/  UMOV UR25, URZ ;  /* 0x000000ff00197c82 */ /* 0x000fd00008000000 */
[----:B------:R1:W2:Y:S01]  /*1930*/  SYNCS.PHASECHK.TRANS64.TRYWAIT P0, [UR8+0xc0], R2 ;  /* 0x0000c002ff0075a7 */ /* 0x0002a20008001108 */
[----:B------:R-:W-:Y:S02]  /*1940*/  USHF.L.U32 UR35, UR35, 0x6, URZ ;  /* 0x0000000623237899 */ /* 0x000fe400080006ff */
[----:B------:R-:W-:Y:S01]  /*1950*/  USHF.L.U32 UR11, UR11, 0x3, URZ ;  /* 0x000000030b0b7899 */ /* 0x000fe200080006ff */
[----:B------:R-:W-:Y:S11]  /*1960*/  BRA.U !UP0, `(.L_x_21) ;  /* 0x0000000108a87547 */ /* 0x000ff6000b800000 */
[----:B------:R-:W-:Y:S01]  /*1970*/  UMOV UR16, URZ ;  /* 0x000000ff00107c82 */ /* 0x000fe20008000000 */
[----:B------:R-:W-:-:S05]  /*1980*/  UMOV UR17, UR7 ;  /* 0x0000000700117c82 */ /* 0x000fca0008000000 */
.L_x_26:
[----:B-1----:R-:W-:Y:S01]  /*1990*/  ULEA UR33, UR17, UR5, 0x3 ;  /* 0x0000000511217291 */ /* 0x002fe2000f8e18ff */
[----:B--2---:R-:W-:Y:S01]  /*19a0*/  @!P5 MOV R3, 0x2400 ;  /* 0x000024000003d802 */ /* 0x004fe20000000f00 */
[----:B--2---:R-:W-:Y:S10]  /*19b0*/  @P0 BRA `(.L_x_22) ;  /* 0x00000000000c0947 */ /* 0x004ff40003800000 */
[----:B------:R-:W-:-:S04]  /*19c0*/  SHF.L.U32 R5, R15, 0x1f, RZ ;  /* 0x0000001f0f057819 */ /* 0x000fc800000006ff */
[----:B------:R-:W2:Y:S02]  /*19d0*/  SYNCS.PHASECHK.TRANS64.TRYWAIT P0, [UR33+0xc0], R5 ;  /* 0x0000c005ff0075a7 */ /* 0x000ea40008001121 */
[----:B--2---:R-:W-:Y:S05]  /*19e0*/  @!P0 BRA `(.L_x_23) ;  /* 0x0000004c00c08947 */ /* 0x004fea0003800000 */
.L_x_22:
[----:B------:R2:W-:Y:S01]  /*19f0*/  @!P5 SYNCS.ARRIVE.TRANS64 RZ, [UR33], R3 ;  /* 0x00000003ffffd9a7 */ /* 0x0005e20008000021 */
[----:B------:R-:W-:Y:S04]  /*1a00*/  BSSY.RECONVERGENT B0, `(.L_x_24) ;  /* 0x0000003000007945 */ /* 0x000fe80003800200 */
[----:B------:R-:W-:Y:S05]  /*1a10*/  @P4 BRA `(.L_x_25) ;  /* 0x0000000000044947 */ /* 0x000fea0003800000 */
[----:B------:R-:W-:Y:S05]  /*1a20*/  BPT.TRAP 0x1 ;  /* 0x000000040000795c */ /* 0x000fea0000300000 */
.L_x_25:
[----:B------:R-:W-:Y:S05]  /*1a30*/  BSYNC.RECONVERGENT B0 ;  /* 0x0000000000007941 */ /* 0x000fea0003800200 */
.L_x_24:
[----:B------:R-:W-:Y:S02]  /*1a40*/  UIADD3 UR7, UPT, UPT, UR17, 0x1, URZ ;  /* 0x0000000111077890 */ /* 0x000fe4000fffe0ff */
[----:B------:R-:W-:Y:S02]  /*1a50*/  ULEA UR32, UR17, UR5, 0xd ;  /* 0x0000000511207291 */ /* 0x000fe4000f8e68ff */
[----:B------:R-:W-:Y:S02]  /*1a60*/  UISETP.NE.AND UP0, UPT, UR7, 0x18, UPT ;  /* 0x000000180700788c */ /* 0x000fe4000bf05270 */
[----:B------:R-:W-:Y:S02]  /*1a70*/  UIADD3 UR28, UP1, UPT, UR22, 0x80, URZ ;  /* 0x00000080161c7890 */ /* 0x000fe4000ff3e0ff */
[----:B------:R-:W-:Y:S02]  /*1a80*/  USEL UR9, URZ, 0x1, UP0 ;  /* 0x00000001ff097887 */ /* 0x000fe40008000000 */
[----:B------:R-:W-:-:S02]  /*1a90*/  USEL UR7, UR7, URZ, UP0 ;  /* 0x000000ff07077287 */ /* 0x000fc40008000000 */
[----:B------:R-:W-:Y:S02]  /*1aa0*/  UIADD3 UR26, UP0, UPT, UR22, 0x180, URZ ;  /* 0x00000180161a7890 */ /* 0x000fe4000ff1e0ff */
[----:B------:R-:W-:Y:S01]  /*1ab0*/  ULEA UR8, UR7, UR5, 0x3 ;  /* 0x0000000507087291 */ /* 0x000fe2000f8e18ff */
[----:B------:R-:W-:Y:S01]  /*1ac0*/  LOP3.LUT R15, R15, UR9, RZ, 0x3c, !PT ;  /* 0x000000090f0f7c12 */ /* 0x000fe2000f8e3cff */
[----:B------:R-:W-:Y:S02]  /*1ad0*/  USHF.L.U32 UR34, UR16, 0x6, URZ ;  /* 0x0000000610227899 */ /* 0x000fe400080006ff */
[----:B------:R-:W-:Y:S01]  /*1ae0*/  UIADD3.X UR29, UPT, UPT, URZ, UR23, URZ, UP1, !UPT ;  /* 0x00000017ff1d7290 */ /* 0x000fe20008ffe4ff */
[----:B-1----:R-:W-:Y:S01]  /*1af0*/  SHF.L.U32 R2, R15, 0x1f, RZ ;  /* 0x0000001f0f027819 */ /* 0x002fe200000006ff */
[----:B------:R-:W-:Y:S02]  /*1b00*/  UIADD3 UR32, UPT, UPT, UR32, 0xb00, URZ ;  /* 0x00000b0020207890 */ /* 0x000fe4000fffe0ff */
[----:B------:R-:W-:Y:S01]  /*1b10*/  UIADD3.X UR27, UPT, UPT, URZ, UR23, URZ, UP0, !UPT ;  /* 0x00000017ff1b7290 */ /* 0x000fe200087fe4ff */
[----:B------:R1:W1:Y:S01]  /*1b20*/  SYNCS.PHASECHK.TRANS64.TRYWAIT P0, [UR8+0xc0], R2 ;  /* 0x0000c002ff0075a7 */ /* 0x0002620008001108 */
[----:B------:R-:W-:Y:S01]  /*1b30*/  ULEA UR8, UR17, UR5, 0xa ;  /* 0x0000000511087291 */ /* 0x000fe2000f8e50ff */
[----:B------:R-:W-:Y:S01]  /*1b40*/  UMOV UR18, 0x0 ;  /* 0x0000000000127882 */ /* 0x000fe20000000000 */
[----:B------:R-:W-:-:S02]  /*1b50*/  UMOV UR19, 0x10000000 ;  /* 0x1000000000137882 */ /* 0x000fc40000000000 */
[----:B------:R-:W-:Y:S01]  /*1b60*/  UIADD3 UR8, UPT, UPT, UR8, 0x30b00, URZ ;  /* 0x00030b0008087890 */ /* 0x000fe2000fffe0ff */
[----:B------:R1:W-:Y:S01]  /*1b70*/  UTMALDG.3D [UR32], [UR28], desc[UR18] ;  /* 0x000012201c0075b4 */ /* 0x0003e20008011000 */
[----:B------:R-:W-:Y:S01]  /*1b80*/  UMOV UR12, UR36 ;  /* 0x00000024000c7c82 */ /* 0x000fe20008000000 */
[----:B------:R-:W-:Y:S01]  /*1b90*/  UMOV UR9, UR33 ;  /* 0x0000002100097c82 */ /* 0x000fe20008000000 */
[----:B------:R-:W-:Y:S01]  /*1ba0*/  UMOV UR10, UR34 ;  /* 0x00000022000a7c82 */ /* 0x000fe20008000000 */
[----:B------:R-:W-:Y:S01]  /*1bb0*/  UIADD3 UR16, UPT, UPT, UR16, 0x1, URZ ;  /* 0x0000000110107890 */ /* 0x000fe2000fffe0ff */
[----:B------:R-:W-:Y:S01]  /*1bc0*/  UMOV UR25, UR6 ;  /* 0x0000000600197c82 */ /* 0x000fe20008000000 */
[----:B------:R-:W-:Y:S02]  /*1bd0*/  UMOV UR17, UR7 ;  /* 0x0000000700117c82 */ /* 0x000fe40008000000 */
[----:B------:R1:W-:Y:S01]  /*1be0*/  UTMALDG.3D [UR8], [UR26], desc[UR18] ;  /* 0x000012081a0075b4 */ /* 0x0003e20008011000 */
[----:B------:R-:W-:-:S09]  /*1bf0*/  UISETP.NE.AND UP0, UPT, UR16, UR6, UPT ;  /* 0x000000061000728c */ /* 0x000fd2000bf05270 */
[----:B------:R-:W-:Y:S05]  /*1c00*/  BRA.U UP0, `(.L_x_26) ;  /* 0xfffffffd00607547 */ /* 0x000fea000b83ffff */
.L_x_21:
[----:B-1----:R-:W-:Y:S01]  /*1c10*/  ULEA UR8, UR7, UR5, 0x3 ;  /* 0x0000000507087291 */ /* 0x002fe2000f8e18ff */
[----:B------:R-:W-:Y:S01]  /*1c20*/  SHF.L.U32 R2, R15, 0x1f, RZ ;  /* 0x0000001f0f027819 */ /* 0x000fe200000006ff */
[----:B------:R-:W-:Y:S01]  /*1c30*/  @!P1 SYNCS.ARRIVE.TRANS64.A1T0 RZ, [UR5+0x1a8], RZ ;  /* 0x0001a8ffffff99a7 */ /* 0x000fe20008100005 */
[----:B------:R-:W-:-:S06]  /*1c40*/  UISETP.GT.AND UP0, UPT, UR21, UR15, UPT ;  /* 0x0000000f1500728c */ /* 0x000fcc000bf04270 */
[----:B--2---:R1:W2:Y:S03]  /*1c50*/  SYNCS.PHASECHK.TRANS64.TRYWAIT P0, [UR8+0xc0], R2 ;  /* 0x0000c002ff0075a7 */ /* 0x0042a60008001108 */
[----:B------:R-:W-:Y:S05]  /*1c60*/  BRA.U !UP0, `(.L_x_27) ;  /* 0x0000000108ac7547 */ /* 0x000fea000b800000 */
[----:B------:R-:W-:Y:S01]  /*1c70*/  UIADD3 UR24, UPT, UPT, UR13, UR25, URZ ;  /* 0x000000190d187290 */ /* 0x000fe2000fffe0ff */
[----:B------:R-:W-:-:S11]  /*1c80*/  UMOV UR32, UR7 ;  /* 0x0000000700207c82 */ /* 0x000fd60008000000 */
.L_x_32:
[----:B-1----:R-:W-:Y:S01]  /*1c90*/  ULEA UR17, UR32, UR5, 0x3 ;  /* 0x0000000520117291 */ /* 0x002fe2000f8e18ff */
[----:B--2---:R-:W-:Y:S01]  /*1ca0*/  @!P5 MOV R3, 0x2400 ;  /* 0x000024000003d802 */ /* 0x004fe20000000f00 */
[----:B--2---:R-:W-:Y:S10]  /*1cb0*/  @P0 BRA `(.L_x_28) ;  /* 0x00000000000c0947 */ /* 0x004ff40003800000 */
[----:B------:R-:W-:-:S04]  /*1cc0*/  SHF.L.U32 R5, R15, 0x1f, RZ ;  /* 0x0000001f0f057819 */ /* 0x000fc800000006ff */
[----:B------:R-:W2:Y:S02]  /*1cd0*/  SYNCS.PHASECHK.TRANS64.TRYWAIT P0, [UR17+0xc0], R5 ;  /* 0x0000c005ff0075a7 */ /* 0x000ea40008001111 */
[----:B--2---:R-:W-:Y:S05]  /*1ce0*/  @!P0 BRA `(.L_x_29) ;  /* 0x0000004c00188947 */ /* 0x004fea0003800000 */
.L_x_28:
[----:B------:R2:W-:Y:S01]  /*1cf0*/  @!P5 SYNCS.ARRIVE.TRANS64 RZ, [UR17], R3 ;  /* 0x00000003ffffd9a7 */ /* 0x0005e20008000011 */
[----:B------:R-:W-:Y:S04]  /*1d00*/  BSSY.RECONVERGENT B0, `(.L_x_30) ;  /* 0x0000003000007945 */ /* 0x000fe80003800200 */
[----:B------:R-:W-:Y:S05]  /*1d10*/  @P4 BRA `(.L_x_31) ;  /* 0x0000000000044947 */ /* 0x000fea0003800000 */
[----:B------:R-:W-:Y:S05]  /*1d20*/  BPT.TRAP 0x1 ;  /* 0x000000040000795c */ /* 0x000fea0000300000 */
.L_x_31:
[----:B------:R-:W-:Y:S05]  /*1d30*/  BSYNC.RECONVERGENT B0 ;  /* 0x0000000000007941 */ /* 0x000fea0003800200 */
.L_x_30:
        /* <DEDUP_REMOVED lines=10> */
[----:B------:R-:W-:Y:S01]  /*1de0*/  UIADD3 UR16, UPT, UPT, UR16, 0xb00, URZ ;  /* 0x00000b0010107890 */ /* 0x000fe2000fffe0ff */
[----:B-1----:R-:W-:Y:S01]  /*1df0*/  SHF.L.U32 R2, R15, 0x1f, RZ ;  /* 0x0000001f0f027819 */ /* 0x002fe200000006ff */
[----:B------:R-:W-:Y:S02]  /*1e00*/  UIADD3.X UR31, UPT, UPT, URZ, UR23, URZ, UP1, !UPT ;  /* 0x00000017ff1f7290 */ /* 0x000fe40008ffe4ff */
[----:B------:R-:W-:Y:S01]  /*1e10*/  UIADD3.X UR29, UPT, UPT, URZ, UR23, URZ, UP0, !UPT ;  /* 0x00000017ff1d7290 */ /* 0x000fe200087fe4ff */
[----:B------:R1:W1:Y:S01]  /*1e20*/  SYNCS.PHASECHK.TRANS64.TRYWAIT P0, [UR8+0xc0], R2 ;  /* 0x0000c002ff0075a7 */ /* 0x0002620008001108 */
[----:B------:R-:W-:Y:S01]  /*1e30*/  ULEA UR8, UR32, UR5, 0xa ;  /* 0x0000000520087291 */ /* 0x000fe2000f8e50ff */
[----:B------:R-:W-:Y:S01]  /*1e40*/  UMOV UR26, 0x0 ;  /* 0x00000000001a7882 */ /* 0x000fe20000000000 */
[----:B------:R-:W-:-:S02]  /*1e50*/  UMOV UR27, 0x10000000 ;  /* 0x10000000001b7882 */ /* 0x000fc40000000000 */
[----:B------:R-:W-:Y:S01]  /*1e60*/  UIADD3 UR8, UPT, UPT, UR8, 0x30b00, URZ ;  /* 0x00030b0008087890 */ /* 0x000fe2000fffe0ff */
[----:B------:R-:W-:Y:S01]  /*1e70*/  UMOV UR19, UR35 ;  /* 0x0000002300137c82 */ /* 0x000fe20008000000 */
[----:B------:R-:W-:Y:S01]  /*1e80*/  UMOV UR20, UR36 ;  /* 0x0000002400147c82 */ /* 0x000fe20008000000 */
[----:B------:R-:W-:Y:S01]  /*1e90*/  UMOV UR12, UR36 ;  /* 0x00000024000c7c82 */ /* 0x000fe20008000000 */
[----:B------:R-:W-:Y:S01]  /*1ea0*/  UMOV UR9, UR17 ;  /* 0x0000001100097c82 */ /* 0x000fe20008000000 */
[----:B------:R-:W-:Y:S01]  /*1eb0*/  UMOV UR10, UR18 ;  /* 0x00000012000a7c82 */ /* 0x000fe20008000000 */
[----:B------:R1:W-:Y:S01]  /*1ec0*/  UTMALDG.3D [UR16], [UR30], desc[UR26] ;  /* 0x00001a101e0075b4 */ /* 0x0003e20008011000 */
[----:B------:R-:W-:Y:S01]  /*1ed0*/  UIADD3 UR25, UPT, UPT, UR25, 0x1, URZ ;  /* 0x0000000119197890 */ /* 0x000fe2000fffe0ff */
[----:B------:R-:W-:-:S03]  /*1ee0*/  UMOV UR32, UR7 ;  /* 0x0000000700207c82 */ /* 0x000fc60008000000 */
[----:B------:R-:W-:Y:S01]  /*1ef0*/  UISETP.NE.AND UP0, UPT, UR25, UR24, UPT ;  /* 0x000000181900728c */ /* 0x000fe2000bf05270 */
[----:B------:R1:W-:Y:S08]  /*1f00*/  UTMALDG.3D [UR8], [UR28], desc[UR26] ;  /* 0x00001a081c0075b4 */ /* 0x0003f00008011000 */
[----:B------:R-:W-:Y:S05]  /*1f10*/  BRA.U UP0, `(.L_x_32) ;  /* 0xfffffffd005c7547 */ /* 0x000fea000b83ffff */
.L_x_27:
[----:B-1----:R-:W-:Y:S01]  /*1f20*/  LEA R2, R14, UR5, 0x3 ;  /* 0x000000050e027c11 */ /* 0x002fe2000f8e18ff */
[----:B------:R-:W-:Y:S01]  /*1f30*/  NOP ;  /* 0x0000000000007918 */ /* 0x000fe20000000000 */
[----:B--2---:R-:W-:Y:S02]  /*1f40*/  SHF.L.U32 R3, R12, 0x1f, RZ ;  /* 0x0000001f0c037819 */ /* 0x004fe400000006ff */
[----:B------:R-:W-:Y:S02]  /*1f50*/  LEA R4, R14, UR5, 0x4 ;  /* 0x000000050e047c11 */ /* 0x000fe4000f8e20ff */
[----:B------:R-:W1:Y:S02]  /*1f60*/  SYNCS.PHASECHK.TRANS64.TRYWAIT P0, [R2+URZ+0x1b0], R3 ;  /* 0x0001b003020075a7 */ /* 0x000e6400080011ff */
[----:B-1----:R-:W-:Y:S05]  /*1f70*/  @!P0 BRA `(.L_x_33) ;  /* 0x00000048008c8947 */ /* 0x002fea0003800000 */
.L_x_121:
[----:B------:R-:W2:Y:S01]  /*1f80*/  LDS.128 R4, [R4+0x240] ;  /* 0x0002400004047984 */ /* 0x000ea20000000c00 */
[----:B---3--:R-:W-:Y:S01]  /*1f90*/  ISETP.GE.AND P0, PT, R22, 0x1, PT ;  /* 0x000000011600780c */ /* 0x008fe20003f06270 */
[----:B-1----:R-:W-:Y:S01]  /*1fa0*/  VIADD R2, R2, 0x1c0 ;  /* 0x000001c002027836 */ /* 0x002fe20000000000 */
[----:B------:R-:W-:Y:S01]  /*1fb0*/  @!PT LDS RZ, [RZ] ;  /* 0x00000000fffff984 */ /* 0x000fe20000000800 */
[----:B------:R-:W-:Y:S01]  /*1fc0*/  @!PT LDS RZ, [RZ] ;  /* 0x00000000fffff984 */ /* 0x000fe20000000800 */
[----:B------:R-:W-:Y:S01]  /*1fd0*/  @!PT LDS RZ, [RZ] ;  /* 0x00000000fffff984 */ /* 0x000fe20000000800 */
[----:B------:R-:W-:Y:S01]  /*1fe0*/  @!PT LDS RZ, [RZ] ;  /* 0x00000000fffff984 */ /* 0x000fe20000000800 */
[----:B------:R1:W-:Y:S06]  /*1ff0*/  MEMBAR.ALL.CTA ;  /* 0x0000000000007992 */ /* 0x0003ec0000008000 */
[----:B-1----:R-:W1:Y:S01]  /*2000*/  FENCE.VIEW.ASYNC.S ;  /* 0x00000000000073c6 */ /* 0x002e620000000000 */
[----:B------:R-:W-:-:S04]  /*2010*/  PRMT R2, RZ, 0x654, R2 ;  /* 0x00000654ff027816 */ /* 0x000fc80000000002 */
[----:B-1----:R1:W-:Y:S01]  /*2020*/  SYNCS.ARRIVE.TRANS64.RED.A1T0 RZ, [R2+URZ], RZ ;  /* 0x000000ff02ff79a7 */ /* 0x0023e200081004ff */
[----:B--2---:R-:W-:-:S13]  /*2030*/  LOP3.LUT P2, RZ, R6, 0x1, RZ, 0xc0, !PT ;  /* 0x0000000106ff7812 */ /* 0x004fda000784c0ff */
[----:B------:R-:W-:Y:S01]  /*2040*/  @P2 SHF.R.U32.HI R3, RZ, 0x10, R5 ;  /* 0x00000010ff032819 */ /* 0x000fe20000011605 */
[----:B------:R-:W-:Y:S01]  /*2050*/  VOTEU.ANY UP0, P2 ;  /* 0x0000000000ff7886 */ /* 0x000fe20001000100 */
[----:B------:R-:W-:Y:S02]  /*2060*/  @P2 MOV R13, R4 ;  /* 0x00000004000d2202 */ /* 0x000fe40000000f00 */
[----:B------:R-:W-:Y:S02]  /*2070*/  @P2 R2UR.BROADCAST UR8, R3 ;  /* 0x00000000030822ca */ /* 0x000fe400008e0000 */
[----:B------:R-:W-:-:S11]  /*2080*/  @P2 LOP3.LUT R11, R5, 0xffff, RZ, 0xc0, !PT ;  /* 0x0000ffff050b2812 */ /* 0x000fd600078ec0ff */
[----:B------:R-:W-:Y:S01]  /*2090*/  @UP0 UMOV UR36, UR8 ;  /* 0x0000000800240c82 */ /* 0x000fe20008000000 */
[----:B-1----:R-:W-:Y:S05]  /*20a0*/  @!P0 BRA `(.L_x_34) ;  /* 0x0000000000b88947 */ /* 0x002fea0003800000 */
[----:B------:R-:W4:Y:S01]  /*20b0*/  LDC.64 R4, c[0x0][0xb18] ;  /* 0x0002c600ff047b82 */ /* 0x000f220000000a00 */
[----:B------:R-:W-:-:S07]  /*20c0*/  ISETP.NE.AND P3, PT, R22, 0x1, PT ;  /* 0x000000011600780c */ /* 0x000fce0003f65270 */
[----:B------:R-:W1:Y:S08]  /*20d0*/  LDC.64 R6, c[0x0][0xb10] ;  /* 0x0002c400ff067b82 */ /* 0x000e700000000a00 */
[----:B------:R-:W2:Y:S08]  /*20e0*/  LDC R16, c[0x0][0xb20] ;  /* 0x0002c800ff107b82 */ /* 0x000eb00000000800 */
[----:B------:R-:W3:Y:S01]  /*20f0*/  LDC R18, c[0x0][0xb0c] ;  /* 0x0002c300ff127b82 */ /* 0x000ee20000000800 */
[----:B----4-:R-:W-:Y:S01]  /*2100*/  IMAD.HI.U32 R17, R0, R5, RZ ;  /* 0x0000000500117227 */ /* 0x010fe200078e00ff */
[----:B------:R-:W-:-:S03]  /*2110*/  ISETP.NE.AND P0, PT, R4, 0x1, PT ;  /* 0x000000010400780c */ /* 0x000fc60003f05270 */
[----:B------:R-:W-:-:S03]  /*2120*/  IMAD.HI.U32 R5, R11, R5, RZ ;  /* 0x000000050b057227 */ /* 0x000fc600078e00ff */
[----:B------:R-:W4:Y:S01]  /*2130*/  LDC.64 R2, c[0x0][0xb28] ;  /* 0x0002ca00ff027b82 */ /* 0x000f220000000a00 */
[----:B-1----:R-:W-:-:S04]  /*2140*/  IMAD.HI.U32 R20, R9, R6, RZ ;  /* 0x0000000609147227 */ /* 0x002fc800078e00ff */
[----:B------:R-:W-:Y:S01]  /*2150*/  IMAD.HI.U32 R24, R13, R6, RZ ;  /* 0x000000060d187227 */ /* 0x000fe200078e00ff */
[----:B------:R-:W-:Y:S02]  /*2160*/  SHF.R.U32.HI R20, RZ, R7, R20 ;  /* 0x00000007ff147219 */ /* 0x000fe40000011614 */
[-C--:B--2---:R-:W-:Y:S02]  /*2170*/  SHF.R.U32.HI R17, RZ, R16.reuse, R17 ;  /* 0x00000010ff117219 */ /* 0x084fe40000011611 */
[----:B------:R-:W-:Y:S02]  /*2180*/  SHF.R.U32.HI R16, RZ, R16, R5 ;  /* 0x00000010ff107219 */ /* 0x000fe40000011605 */
[----:B------:R-:W-:Y:S02]  /*2190*/  SEL R17, R0, R17, !P0 ;  /* 0x0000001100117207 */ /* 0x000fe40004000000 */
[----:B------:R-:W-:Y:S02]  /*21a0*/  SHF.R.U32.HI R24, RZ, R7, R24 ;  /* 0x00000007ff187219 */ /* 0x000fe40000011618 */
[----:B---3--:R-:W-:-:S02]  /*21b0*/  ISETP.NE.AND P1, PT, R18, 0x1, PT ;  /* 0x000000011200780c */ /* 0x008fc40003f25270 */
[----:B------:R-:W-:Y:S02]  /*21c0*/  SEL R5, R11, R16, !P0 ;  /* 0x000000100b057207 */ /* 0x000fe40004000000 */
[----:B------:R-:W-:Y:S02]  /*21d0*/  SEL R19, R9, R20, !P1 ;  /* 0x0000001409137207 */ /* 0x000fe40004800000 */
[----:B------:R-:W-:Y:S01]  /*21e0*/  SEL R7, R13, R24, !P1 ;  /* 0x000000180d077207 */ /* 0x000fe20004800000 */
[----:B----4-:R-:W-:-:S04]  /*21f0*/  IMAD.HI.U32 R20, R17, R2, RZ ;  /* 0x0000000211147227 */ /* 0x010fc800078e00ff */
        /* <DEDUP_REMOVED lines=10> */
[----:B------:R-:W-:-:S04]  /*22a0*/  @!P0 IMAD.HI.U32 R16, R7, R2, RZ ;  /* 0x0000000207108227 */ /* 0x000fc800078e00ff */
[----:B------:R-:W-:Y:S01]  /*22b0*/  IMAD.MOV R2, RZ, RZ, -R6 ;  /* 0x000000ffff027224 */ /* 0x000fe200078e0a06 */
[----:B------:R-:W-:-:S03]  /*22c0*/  @!P0 SHF.R.U32.HI R16, RZ, R3, R16 ;  /* 0x00000003ff108219 */ /* 0x000fc60000011610 */
[----:B------:R-:W-:Y:S01]  /*22d0*/  IMAD R2, R22, R2, R5 ;  /* 0x0000000216027224 */ /* 0x000fe200078e0205 */
        /* <DEDUP_REMOVED lines=11> */
.L_x_34:
[----:B------:R-:W1:Y:S02]  /*2390*/  LDCU UR8, c[0x0][0xb30] ;  /* 0x00016600ff0877ac */ /* 0x000e640008000800 */
[----:B-1----:R-:W-:-:S09]  /*23a0*/  UISETP.NE.AND UP0, UPT, UR8, 0x1, UPT ;  /* 0x000000010800788c */ /* 0x002fd2000bf05270 */
[----:B------:R-:W-:Y:S05]  /*23b0*/  BRA.U UP0, `(.L_x_35) ;  /* 0x0000000100407547 */ /* 0x000fea000b800000 */
[----:B------:R-:W1:Y:S08]  /*23c0*/  LDC.64 R4, c[0x0][0xb10] ;  /* 0x0002c400ff047b82 */ /* 0x000e700000000a00 */
[----:B------:R-:W2:Y:S08]  /*23d0*/  LDC.64 R2, c[0x0][0xb18] ;  /* 0x0002c600ff027b82 */ /* 0x000eb00000000a00 */
[----:B------:R-:W3:Y:S08]  /*23e0*/  LDC R6, c[0x0][0xb20] ;  /* 0x0002c800ff067b82 */ /* 0x000ef00000000800 */
[----:B------:R-:W4:Y:S01]  /*23f0*/  LDC R16, c[0x0][0xb0c] ;  /* 0x0002c300ff107b82 */ /* 0x000f220000000800 */
[----:B-1----:R-:W-:-:S05]  /*2400*/  IMAD.HI.U32 R4, R13, R4, RZ ;  /* 0x000000040d047227 */ /* 0x002fca00078e00ff */
[----:B------:R-:W-:Y:S01]  /*2410*/  SHF.R.U32.HI R4, RZ, R5, R4 ;  /* 0x00000005ff047219 */ /* 0x000fe20000011604 */
[----:B--2---:R-:W-:Y:S01]  /*2420*/  IMAD.HI.U32 R3, R11, R3, RZ ;  /* 0x000000030b037227 */ /* 0x004fe200078e00ff */
[----:B------:R-:W-:-:S04]  /*2430*/  ISETP.NE.AND P0, PT, R2, 0x1, PT ;  /* 0x000000010200780c */ /* 0x000fc80003f05270 */
[----:B---3--:R-:W-:-:S04]  /*2440*/  SHF.R.U32.HI R6, RZ, R6, R3 ;  /* 0x00000006ff067219 */ /* 0x008fc80000011603 */
[----:B------:R-:W-:Y:S02]  /*2450*/  SEL R3, R11, R6, !P0 ;  /* 0x000000060b037207 */ /* 0x000fe40004000000 */
[----:B----4-:R-:W-:-:S04]  /*2460*/  ISETP.NE.AND P1, PT, R16, 0x1, PT ;  /* 0x000000011000780c */ /* 0x010fc80003f25270 */
[----:B------:R-:W-:-:S05]  /*2470*/  SEL R4, R13, R4, !P1 ;  /* 0x000000040d047207 */ /* 0x000fca0004800000 */
[----:B------:R-:W-:Y:S02]  /*2480*/  IMAD.IADD R5, R3, 0x1, -R4 ;  /* 0x0000000103057824 */ /* 0x000fe400078e0a04 */
[----:B------:R-:W-:Y:S02]  /*2490*/  IMAD.IADD R3, R4, 0x1, -R3 ;  /* 0x0000000104037824 */ /* 0x000fe400078e0a03 */
[----:B------:R-:W-:Y:S02]  /*24a0*/  IMAD R13, R5, R16, R13 ;  /* 0x00000010050d7224 */ /* 0x000fe400078e020d */
[----:B------:R-:W-:-:S07]  /*24b0*/  IMAD R11, R3, R2, R11 ;  /* 0x00000002030b7224 */ /* 0x000fce00078e020b */
.L_x_35:
[----:B------:R-:W-:Y:S01]  /*24c0*/  VIADD R14, R14, 0x1 ;  /* 0x000000010e0e7836 */ /* 0x000fe20000000000 */
[----:B------:R-:W-:Y:S01]  /*24d0*/  PLOP3.LUT P1, PT, PT, PT, PT, 0x80, 0x8 ;  /* 0x000000000008781c */ /* 0x000fe20003f2f070 */
[----:B------:R-:W-:Y:S02]  /*24e0*/  IMAD.IADD R41, R13, 0x1, R40 ;  /* 0x000000010d297824 */ /* 0x000fe400078e0228 */
[----:B------:R-:W-:Y:S01]  /*24f0*/  IMAD.IADD R39, R11, 0x1, R38 ;  /* 0x000000010b277824 */ /* 0x000fe200078e0226 */
[----:B------:R-:W-:-:S04]  /*2500*/  ISETP.NE.AND P0, PT, R14, 0x2, PT ;  /* 0x000000020e00780c */ /* 0x000fc80003f05270 */
[----:B------:R-:W-:Y:S02]  /*2510*/  SEL R3, RZ, 0x1, P0 ;  /* 0x00000001ff037807 */ /* 0x000fe40000000000 */
[----:B------:R-:W-:Y:S02]  /*2520*/  SEL R14, R14, RZ, P0 ;  /* 0x000000ff0e0e7207 */ /* 0x000fe40000000000 */
[----:B------:R-:W-:Y:S01]  /*2530*/  LOP3.LUT R12, R12, R3, RZ, 0x3c, !PT ;  /* 0x000000030c0c7212 */ /* 0x000fe200078e3cff */
[----:B------:R-:W-:Y:S06]  /*2540*/  @P2 BRA `(.L_x_36) ;  /* 0xfffffff000982947 */ /* 0x000fec000383ffff */
[----:B------:R-:W-:Y:S01]  /*2550*/  UIADD3 UR5, UPT, UPT, UR5, 0xc0, URZ ;  /* 0x000000c005057890 */ /* 0x000fe2000fffe0ff */
[----:B------:R-:W-:-:S03]  /*2560*/  SHF.L.U32 R3, R15, 0x1f, RZ ;  /* 0x0000001f0f037819 */ /* 0x000fc600000006ff */
[----:B------:R-:W-:-:S09]  /*2570*/  ULEA UR4, UR7, UR5, 0x3 ;  /* 0x0000000507047291 */ /* 0x000fd2000f8e18ff */
[----:B------:R-:W1:Y:S02]  /*2580*/  SYNCS.PHASECHK.TRANS64.TRYWAIT P0, [UR4], R3 ;  /* 0x00000003ff0075a7 */ /* 0x000e640008001104 */
[----:B-1----:R-:W-:Y:S05]  /*2590*/  @!P0 BRA `(.L_x_37) ;  /* 0x0000004400188947 */ /* 0x002fea0003800000 */
.L_x_123:
[----:B------:R-:W-:-:S04]  /*25a0*/  UIADD3 UR6, UPT, UPT, UR7, 0x1, URZ ;  /* 0x0000000107067890 */ /* 0x000fc8000fffe0ff */
[----:B------:R-:W-:-:S04]  /*25b0*/  UISETP.NE.AND UP0, UPT, UR6, 0x18, UPT ;  /* 0x000000180600788c */ /* 0x000fc8000bf05270 */
[----:B------:R-:W-:Y:S02]  /*25c0*/  USEL UR7, URZ, 0x1, UP0 ;  /* 0x00000001ff077887 */ /* 0x000fe40008000000 */
[----:B------:R-:W-:-:S04]  /*25d0*/  USEL UR6, UR6, URZ, UP0 ;  /* 0x000000ff06067287 */ /* 0x000fc80008000000 */
[----:B------:R-:W-:Y:S01]  /*25e0*/  ULEA UR4, UR6, UR5, 0x3 ;  /* 0x0000000506047291 */ /* 0x000fe2000f8e18ff */
[----:B------:R-:W-:-:S04]  /*25f0*/  LOP3.LUT R2, R15, UR7, RZ, 0x3c, !PT ;  /* 0x000000070f027c12 */ /* 0x000fc8000f8e3cff */
[----:B-1----:R-:W-:-:S04]  /*2600*/  SHF.L.U32 R3, R2, 0x1f, RZ ;  /* 0x0000001f02037819 */ /* 0x002fc800000006ff */
[----:B------:R-:W1:Y:S02]  /*2610*/  SYNCS.PHASECHK.TRANS64.TRYWAIT P0, [UR4], R3 ;  /* 0x00000003ff0075a7 */ /* 0x000e640008001104 */
[----:B-1----:R-:W-:Y:S05]  /*2620*/  @!P0 BRA `(.L_x_38) ;  /* 0x00000044000c8947 */ /* 0x002fea0003800000 */
.L_x_125:
        /* <DEDUP_REMOVED lines=9> */
.L_x_127:
        /* <DEDUP_REMOVED lines=9> */
.L_x_129:
        /* <DEDUP_REMOVED lines=9> */
.L_x_131:
        /* <DEDUP_REMOVED lines=9> */
.L_x_133:
        /* <DEDUP_REMOVED lines=9> */
.L_x_135:
        /* <DEDUP_REMOVED lines=9> */
.L_x_137:
        /* <DEDUP_REMOVED lines=9> */
.L_x_139:
        /* <DEDUP_REMOVED lines=9> */
.L_x_141:
        /* <DEDUP_REMOVED lines=9> */
.L_x_143:
        /* <DEDUP_REMOVED lines=9> */
.L_x_145:
        /* <DEDUP_REMOVED lines=9> */
.L_x_147:
        /* <DEDUP_REMOVED lines=9> */
.L_x_149:
        /* <DEDUP_REMOVED lines=9> */
.L_x_151:
        /* <DEDUP_REMOVED lines=9> */
.L_x_153:
        /* <DEDUP_REMOVED lines=9> */
.L_x_155:
        /* <DEDUP_REMOVED lines=9> */
.L_x_157:
        /* <DEDUP_REMOVED lines=9> */
.L_x_159:
        /* <DEDUP_REMOVED lines=9> */
.L_x_161:
        /* <DEDUP_REMOVED lines=9> */
.L_x_163:
        /* <DEDUP_REMOVED lines=9> */
.L_x_165:
        /* <DEDUP_REMOVED lines=9> */
.L_x_167:
[----:B------:R-:W-:-:S04]  /*3200*/  UIADD3 UR6, UPT, UPT, UR6, 0x1, URZ ;  /* 0x0000000106067890 */ /* 0x000fc8000fffe0ff */
[----:B------:R-:W-:-:S04]  /*3210*/  UISETP.NE.AND UP0, UPT, UR6, 0x18, UPT ;  /* 0x000000180600788c */ /* 0x000fc8000bf05270 */
[----:B------:R-:W-:Y:S02]  /*3220*/  USEL UR4, URZ, 0x1, UP0 ;  /* 0x00000001ff047887 */ /* 0x000fe40008000000 */
[----:B------:R-:W-:-:S04]  /*3230*/  USEL UR6, UR6, URZ, UP0 ;  /* 0x000000ff06067287 */ /* 0x000fc80008000000 */
[----:B------:R-:W-:Y:S01]  /*3240*/  ULEA UR6, UR6, UR5, 0x3 ;  /* 0x0000000506067291 */ /* 0x000fe2000f8e18ff */
[----:B-1----:R-:W-:-:S04]  /*3250*/  LOP3.LUT R3, R2, UR4, RZ, 0x3c, !PT ;  /* 0x0000000402037c12 */ /* 0x002fc8000f8e3cff */
[----:B------:R-:W-:Y:S01]  /*3260*/  SHF.L.U32 R3, R3, 0x1f, RZ ;  /* 0x0000001f03037819 */ /* 0x000fe200000006ff */
[----:B----4-:R-:W-:-:S07]  /*3270*/  IMAD.U32 R0, RZ, RZ, UR6 ;  /* 0x00000006ff007e24 */ /* 0x010fce000f8e00ff */
.L_x_60:
[----:B-1----:R1:W2:Y:S02]  /*3280*/  SYNCS.PHASECHK.TRANS64.TRYWAIT P0, [R0+URZ], R3 ;  /* 0x00000003000075a7 */ /* 0x0022a400080011ff */
[----:B--2---:R-:W-:Y:S05]  /*3290*/  @!P0 NANOSLEEP.SYNCS 0x989680 ;  /* 0x009896800000895d */ /* 0x004fea0003900000 */
[----:B------:R-:W2:Y:S02]  /*32a0*/  @!P0 SYNCS.PHASECHK.TRANS64 P0, [R0+URZ], R3 ;  /* 0x00000003000085a7 */ /* 0x000ea400080010ff */
[----:B--2---:R-:W-:Y:S05]  /*32b0*/  @P0 EXIT ;  /* 0x000000000000094d */ /* 0x004fea0003800000 */
[----:B------:R-:W-:Y:S05]  /*32c0*/  BRA `(.L_x_60) ;  /* 0xfffffffc00ec7947 */ /* 0x000fea000383ffff */
.L_x_18:
[----:B------:R-:W-:-:S04]  /*32d0*/  UISETP.NE.AND UP1, UPT, UR4, URZ, UPT ;  /* 0x000000ff0400728c */ /* 0x000fc8000bf25270 */
[----:B------:R-:W-:-:S09]  /*32e0*/  UISETP.NE.OR UP1, UPT, UR8, 0x1, UP1 ;  /* 0x000000010800788c */ /* 0x000fd20008f25670 */
[----:B------:R-:W-:Y:S05]  /*32f0*/  BRA.U UP1, `(.L_x_61) ;  /* 0x0000000501487547 */ /* 0x000fea000b800000 */
[----:B------:R-:W-:Y:S01]  /*3300*/  ISETP.NE.AND P2, PT, R2, RZ, PT ;  /* 0x000000ff0200720c */ /* 0x000fe20003f45270 */
[----:B------:R-:W-:Y:S01]  /*3310*/  IMAD.MOV.U32 R12, RZ, RZ, 0x1 ;  /* 0x00000001ff0c7424 */ /* 0x000fe200078e00ff */
[----:B------:R-:W-:Y:S02]  /*3320*/  CS2R R10, SRZ ;  /* 0x00000000000a7805 */ /* 0x000fe4000001ff00 */
[----:B------:R-:W-:Y:S01]  /*3330*/  CS2R R8, SRZ ;  /* 0x0000000000087805 */ /* 0x000fe2000001ff00 */
[----:B------:R-:W-:Y:S01]  /*3340*/  UMOV UR6, 0x400 ;  /* 0x0000040000067882 */ /* 0x000fe20000000000 */
[----:B------:R-:W-:Y:S01]  /*3350*/  UMOV UR7, URZ ;  /* 0x000000ff00077c82 */ /* 0x000fe20008000000 */
[----:B------:R-:W-:-:S12]  /*3360*/  ULEA UR6, UR4, UR6, 0x18 ;  /* 0x0000000604067291 */ /* 0x000fd8000f8ec0ff */
.L_x_65:
[----:B------:R-:W-:Y:S02]  /*3370*/  LEA R0, R8, UR6, 0x3 ;  /* 0x0000000608007c11 */ /* 0x000fe4000f8e18ff */
[----:B------:R-:W-:-:S03]  /*3380*/  SHF.L.U32 R5, R9, 0x1f, RZ ;  /* 0x0000001f09057819 */ /* 0x000fc600000006ff */
[----:B------:R-:W-:Y:S01]  /*3390*/  VIADD R4, R0, 0x220 ;  /* 0x0000022000047836 */ /* 0x000fe20000000000 */
[----:B------:R-:W1:Y:S02]  /*33a0*/  SYNCS.PHASECHK.TRANS64.TRYWAIT P0, [R0+URZ+0x210], R5 ;  /* 0x00021005000075a7 */ /* 0x000e6400080011ff */
[----:B-1----:R-:W-:Y:S05]  /*33b0*/  @!P0 BRA `(.L_x_62) ;  /* 0x0000003c00b88947 */ /* 0x002fea0003800000 */
.L_x_168:
[----:B------:R-:W-:Y:S01]  /*33c0*/  ULEA UR5, UR7, UR6, 0x3 ;  /* 0x0000000607057291 */ /* 0x000fe2000f8e18ff */
[----:B------:R-:W-:Y:S02]  /*33d0*/  PRMT R4, RZ, 0x654, R4 ;  /* 0x00000654ff047816 */ /* 0x000fe40000000004 */
[----:B-1----:R-:W-:Y:S01]  /*33e0*/  SHF.L.U32 R5, R12, 0x1f, RZ ;  /* 0x0000001f0c057819 */ /* 0x002fe200000006ff */
[----:B------:R-:W-:Y:S01]  /*33f0*/  UIADD3 UR4, UPT, UPT, UR5, 0x1b0, URZ ;  /* 0x000001b005047890 */ /* 0x000fe2000fffe0ff */
[----:B------:R1:W-:Y:S05]  /*3400*/  SYNCS.ARRIVE.TRANS64.RED.A1T0 RZ, [R4+URZ], RZ ;  /* 0x000000ff04ff79a7 */ /* 0x0003ea00081004ff */
[----:B------:R-:W-:Y:S01]  /*3410*/  IMAD.U32 R7, RZ, RZ, UR4 ;  /* 0x00000004ff077e24 */ /* 0x000fe2000f8e00ff */
[----:B------:R-:W2:Y:S04]  /*3420*/  SYNCS.PHASECHK.TRANS64.TRYWAIT P0, [UR5+0x1c0], R5 ;  /* 0x0001c005ff0075a7 */ /* 0x000ea80008001105 */
[----:B------:R-:W-:Y:S01]  /*3430*/  PRMT R6, R2, 0x654, R7 ;  /* 0x0000065402067816 */ /* 0x000fe20000000007 */
[----:B-1----:R-:W-:Y:S01]  /*3440*/  @!P2 IMAD.MOV.U32 R4, RZ, RZ, 0x10 ;  /* 0x00000010ff04a424 */ /* 0x002fe200078e00ff */
[----:B--2---:R-:W-:Y:S06]  /*3450*/  @!P0 BRA `(.L_x_63) ;  /* 0x0000003c00a48947 */ /* 0x004fec0003800000 */
.L_x_170:
[----:B------:R-:W-:Y:S01]  /*3460*/  ULEA UR4, UR7, UR6, 0x4 ;  /* 0x0000000607047291 */ /* 0x000fe2000f8e20ff */
[----:B------:R-:W-:Y:S01]  /*3470*/  SEL R3, R6, R3, !P2 ;  /* 0x0000000306037207 */ /* 0x000fe20005000000 */
[----:B------:R-:W-:Y:S01]  /*3480*/  UIADD3 UR5, UPT, UPT, UR5, 0x1b0, URZ ;  /* 0x000001b005057890 */ /* 0x000fe2000fffe0ff */
[----:B-1----:R-:W-:Y:S01]  /*3490*/  LEA R0, R11, UR6, 0x3 ;  /* 0x000000060b007c11 */ /* 0x002fe2000f8e18ff */
[----:B------:R-:W-:Y:S01]  /*34a0*/  UIADD3 UR4, UPT, UPT, UR4, 0x240, URZ ;  /* 0x0000024004047890 */ /* 0x000fe2000fffe0ff */
[----:B------:R-:W-:Y:S01]  /*34b0*/  SHF.L.U32 R5, R10, 0x1f, RZ ;  /* 0x0000001f0a057819 */ /* 0x000fe200000006ff */
[----:B------:R1:W-:Y:S01]  /*34c0*/  @!P2 SYNCS.ARRIVE.TRANS64.RED RZ, [R3+URZ], R4 ;  /* 0x0000000403ffa9a7 */ /* 0x0003e200080004ff */
[----:B------:R-:W-:Y:S01]  /*34d0*/  UIADD3 UR7, UPT, UPT, UR7, 0x1, URZ ;  /* 0x0000000107077890 */ /* 0x000fe2000fffe0ff */
[----:B------:R-:W-:-:S03]  /*34e0*/  VIADD R8, R8, 0x1 ;  /* 0x0000000108087836 */ /* 0x000fc60000000000 */
[----:B------:R-:W-:Y:S02]  /*34f0*/  UISETP.NE.AND UP0, UPT, UR7, 0x2, UPT ;  /* 0x000000020700788c */ /* 0x000fe4000bf05270 */
[----:B------:R-:W-:Y:S06]  /*3500*/  UGETNEXTWORKID.BROADCAST [UR4], [UR5] ;  /* 0x00000000040073ca */ /* 0x000fec0008000100 */
[----:B------:R-:W-:Y:S01]  /*3510*/  USEL UR4, URZ, 0x1, UP0 ;  /* 0x00000001ff047887 */ /* 0x000fe20008000000 */
[----:B------:R-:W-:Y:S01]  /*3520*/  ISETP.NE.AND P0, PT, R8, 0x2, PT ;  /* 0x000000020800780c */ /* 0x000fe20003f05270 */
[----:B------:R-:W-:Y:S01]  /*3530*/  USEL UR7, UR7, URZ, UP0 ;  /* 0x000000ff07077287 */ /* 0x000fe20008000000 */
[----:B------:R-:W2:Y:S03]  /*3540*/  SYNCS.PHASECHK.TRANS64.TRYWAIT P1, [R0+URZ+0x1b0], R5 ;  /* 0x0001b005000075a7 */ /* 0x000ea600080211ff */
[----:B------:R-:W-:Y:S01]  /*3550*/  LOP3.LUT R12, R12, UR4, RZ, 0x3c, !PT ;  /* 0x000000040c0c7c12 */ /* 0x000fe2000f8e3cff */
[----:B-12---:R-:W-:Y:S07]  /*3560*/  @!P1 BRA `(.L_x_64) ;  /* 0x0000003c00789947 */ /* 0x006fee0003800000 */
.L_x_171:
[C---:B------:R-:W-:Y:S01]  /*3570*/  LEA R4, R11.reuse, UR6, 0x4 ;  /* 0x000000060b047c11 */ /* 0x040fe2000f8e20ff */
[----:B-1----:R-:W-:Y:S01]  /*3580*/  VIADD R0, R0, 0x1c0 ;  /* 0x000001c000007836 */ /* 0x002fe20000000000 */
[----:B------:R-:W-:Y:S01]  /*3590*/  SEL R8, R8, RZ, P0 ;  /* 0x000000ff08087207 */ /* 0x000fe20000000000 */
[----:B------:R-:W-:-:S03]  /*35a0*/  VIADD R11, R11, 0x1 ;  /* 0x000000010b0b7836 */ /* 0x000fc60000000000 */
[----:B------:R-:W1:Y:S01]  /*35b0*/  LDS.128 R4, [R4+0x240] ;  /* 0x0002400004047984 */ /* 0x000e620000000c00 */
[----:B------:R-:W-:Y:S02]  /*35c0*/  PRMT R0, RZ, 0x654, R0 ;  /* 0x00000654ff007816 */ /* 0x000fe40000000000 */
[C---:B------:R-:W-:Y:S01]  /*35d0*/  ISETP.NE.AND P1, PT, R11.reuse, 0x2, PT ;  /* 0x000000020b00780c */ /* 0x040fe20003f25270 */
[----:B------:R-:W-:Y:S01]  /*35e0*/  @!PT LDS RZ, [RZ] ;  /* 0x00000000fffff984 */ /* 0x000fe20000000800 */
[----:B------:R-:W-:Y:S01]  /*35f0*/  @!PT LDS RZ, [RZ] ;  /* 0x00000000fffff984 */ /* 0x000fe20000000800 */
[----:B------:R-:W-:Y:S01]  /*3600*/  @!PT LDS RZ, [RZ] ;  /* 0x00000000fffff984 */ /* 0x000fe20000000800 */
[----:B------:R-:W-:Y:S01]  /*3610*/  @!PT LDS RZ, [RZ] ;  /* 0x00000000fffff984 */ /* 0x000fe20000000800 */
[----:B------:R2:W-:Y:S06]  /*3620*/  MEMBAR.ALL.CTA ;  /* 0x0000000000007992 */ /* 0x0005ec0000008000 */
[----:B--2---:R-:W2:Y:S01]  /*3630*/  FENCE.VIEW.ASYNC.S ;  /* 0x00000000000073c6 */ /* 0x004ea20000000000 */
[----:B------:R-:W-:Y:S01]  /*3640*/  SEL R11, R11, RZ, P1 ;  /* 0x000000ff0b0b7207 */ /* 0x000fe20000800000 */
[----:B--2---:R2:W-:Y:S01]  /*3650*/  SYNCS.ARRIVE.TRANS64.RED.A1T0 RZ, [R0+URZ], RZ ;  /* 0x000000ff00ff79a7 */ /* 0x0045e200081004ff */
[----:B-1----:R-:W-:-:S02]  /*3660*/  LOP3.LUT P3, RZ, R6, 0x1, RZ, 0xc0, !PT ;  /* 0x0000000106ff7812 */ /* 0x002fc4000786c0ff */
[----:B------:R-:W-:-:S04]  /*3670*/  SEL R5, RZ, 0x1, P1 ;  /* 0x00000001ff057807 */ /* 0x000fc80000800000 */
[----:B------:R-:W-:Y:S02]  /*3680*/  LOP3.LUT R10, R10, R5, RZ, 0x3c, !PT ;  /* 0x000000050a0a7212 */ /* 0x000fe400078e3cff */
[----:B--2---:R-:W-:-:S04]  /*3690*/  SEL R0, RZ, 0x1, P0 ;  /* 0x00000001ff007807 */ /* 0x004fc80000000000 */
[----:B------:R-:W-:Y:S01]  /*36a0*/  LOP3.LUT R9, R9, R0, RZ, 0x3c, !PT ;  /* 0x0000000009097212 */ /* 0x000fe200078e3cff */
[----:B------:R-:W-:Y:S06]  /*36b0*/  @P3 BRA `(.L_x_65) ;  /* 0xfffffffc002c3947 */ /* 0x000fec000383ffff */
[----:B------:R-:W-:Y:S01]  /*36c0*/  ULEA UR5, UR7, UR6, 0x3 ;  /* 0x0000000607057291 */ /* 0x000fe2000f8e18ff */
[----:B------:R-:W-:-:S08]  /*36d0*/  SHF.L.U32 R3, R12, 0x1f, RZ ;  /* 0x0000001f0c037819 */ /* 0x000fd000000006ff */
[----:B------:R-:W1:Y:S02]  /*36e0*/  SYNCS.PHASECHK.TRANS64 P0, [UR5+0x1c0], R3 ;  /* 0x0001c003ff0075a7 */ /* 0x000e640008001005 */
[----:B-1----:R-:W-:Y:S05]  /*36f0*/  @P0 BRA `(.L_x_66) ;  /* 0x0000000000080947 */ /* 0x002fea0003800000 */
[----:B------:R-:W1:Y:S02]  /*3700*/  SYNCS.PHASECHK.TRANS64.TRYWAIT P0, [UR5+0x1c0], R3 ;  /* 0x0001c003ff0075a7 */ /* 0x000e640008001105 */
[----:B-1----:R-:W-:Y:S05]  /*3710*/  @!P0 BRA `(.L_x_67) ;  /* 0x0000003c00208947 */ /* 0x002fea0003800000 */
.L_x_66:
[----:B------:R-:W-:-:S04]  /*3720*/  UIADD3 UR4, UPT, UPT, UR7, 0x1, URZ ;  /* 0x0000000107047890 */ /* 0x000fc8000fffe0ff */
[----:B------:R-:W-:-:S04]  /*3730*/  UISETP.NE.AND UP0, UPT, UR4, 0x2, UPT ;  /* 0x000000020400788c */ /* 0x000fc8000bf05270 */
[----:B------:R-:W-:Y:S02]  /*3740*/  USEL UR8, URZ, 0x1, UP0 ;  /* 0x00000001ff087887 */ /* 0x000fe40008000000 */
[----:B------:R-:W-:-:S04]  /*3750*/  USEL UR4, UR4, URZ, UP0 ;  /* 0x000000ff04047287 */ /* 0x000fc80008000000 */
[----:B------:R-:W-:Y:S01]  /*3760*/  ULEA UR4, UR4, UR6, 0x3 ;  /* 0x0000000604047291 */ /* 0x000fe2000f8e18ff */
[----:B-1----:R-:W-:-:S04]  /*3770*/  LOP3.LUT R3, R12, UR8, RZ, 0x3c, !PT ;  /* 0x000000080c037c12 */ /* 0x002fc8000f8e3cff */
[----:B------:R-:W-:-:S04]  /*3780*/  SHF.L.U32 R0, R3, 0x1f, RZ ;  /* 0x0000001f03007819 */ /* 0x000fc800000006ff */
[----:B------:R-:W1:Y:S02]  /*3790*/  SYNCS.PHASECHK.TRANS64 P0, [UR4+0x1c0], R0 ;  /* 0x0001c000ff0075a7 */ /* 0x000e640008001004 */
[----:B-1----:R-:W-:Y:S05]  /*37a0*/  @P0 EXIT ;  /* 0x000000000000094d */ /* 0x002fea0003800000 */
[----:B------:R-:W-:Y:S02]  /*37b0*/  SHF.L.U32 R3, R3, 0x1f, RZ ;  /* 0x0000001f03037819 */ /* 0x000fe400000006ff */
[----:B------:R-:W-:-:S07]  /*37c0*/  MOV R0, UR4 ;  /* 0x0000000400007c02 */ /* 0x000fce0008000f00 */
.L_x_68:
[----:B-1----:R1:W2:Y:S02]  /*37d0*/  SYNCS.PHASECHK.TRANS64.TRYWAIT P0, [R0+URZ+0x1c0], R3 ;  /* 0x0001c003000075a7 */ /* 0x0022a400080011ff */
[----:B--2---:R-:W-:Y:S05]  /*37e0*/  @!P0 NANOSLEEP.SYNCS 0x989680 ;  /* 0x009896800000895d */ /* 0x004fea0003900000 */
[----:B------:R-:W2:Y:S02]  /*37f0*/  @!P0 SYNCS.PHASECHK.TRANS64 P0, [R0+URZ+0x1c0], R3 ;  /* 0x0001c003000085a7 */ /* 0x000ea400080010ff */
[----:B--2---:R-:W-:Y:S05]  /*3800*/  @P0 EXIT ;  /* 0x000000000000094d */ /* 0x004fea0003800000 */
[----:B------:R-:W-:Y:S05]  /*3810*/  BRA `(.L_x_68) ;  /* 0xfffffffc00ec7947 */ /* 0x000fea000383ffff */
.L_x_61:
[----:B------:R-:W-:-:S09]  /*3820*/  UISETP.NE.AND UP1, UPT, UR8, URZ, UPT ;  /* 0x000000ff0800728c */ /* 0x000fd2000bf25270 */
[----:B------:R-:W-:Y:S05]  /*3830*/  BRA.U UP1, `(.L_x_69) ;  /* 0x0000000d01cc7547 */ /* 0x000fea000b800000 */
[----:B------:R-:W-:Y:S01]  /*3840*/  UMOV UR5, 0x40 ;  /* 0x0000004000057882 */ /* 0x000fe20000000000 */
[----:B------:R-:W-:Y:S01]  /*3850*/  NOP ;  /* 0x0000000000007918 */ /* 0x000fe20000000000 */
[----:B------:R-:W-:Y:S01]  /*3860*/  ULEA UR5, UR4, UR5, 0x18 ;  /* 0x0000000504057291 */ /* 0x000fe2000f8ec0ff */
[----:B------:R-:W-:Y:S02]  /*3870*/  UMOV UR6, 0x400 ;  /* 0x0000040000067882 */ /* 0x000fe40000000000 */
[----:B------:R-:W-:-:S06]  /*3880*/  ULEA UR6, UR4, UR6, 0x18 ;  /* 0x0000000604067291 */ /* 0x000fcc000f8ec0ff */
[----:B------:R-:W1:Y:S02]  /*3890*/  LDS.U8 R0, [UR5+0x1c] ;  /* 0x00001c05ff007984 */ /* 0x000e640008000000 */
[----:B-1----:R-:W-:-:S13]  /*38a0*/  ISETP.NE.AND P0, PT, R0, RZ, PT ;  /* 0x000000ff0000720c */ /* 0x002fda0003f05270 */
[----:B------:R-:W-:Y:S05]  /*38b0*/  @P0 BRA `(.L_x_70) ;  /* 0x0000000000580947 */ /* 0x000fea0003800000 */
[----:B------:R-:W-:-:S13]  /*38c0*/  ELECT P0, URZ, PT ;  /* 0x0000000000ff782f */ /* 0x000fda0003800000 */
[----:B------:R-:W-:Y:S05]  /*38d0*/  @!P0 BRA `(.L_x_71) ;  /* 0x0000000000608947 */ /* 0x000fea0003800000 */
[----:B------:R-:W-:Y:S01]  /*38e0*/  UMOV UR4, 0x10 ;  /* 0x0000001000047882 */ /* 0x000fe20000000000 */
[----:B------:R-:W-:Y:S01]  /*38f0*/  HFMA2 R0, -RZ, RZ, 0, 5.9604644775390625e-08 ;  /* 0x00000001ff007431 */ /* 0x000fe200000001ff */
[----:B------:R-:W-:-:S03]  /*3900*/  MOV R2, 0xffff ;  /* 0x0000ffff00027802 */ /* 0x000fc60000000f00 */
[----:B------:R-:W-:Y:S04]  /*3910*/  DEPBAR.LE SB1, 0x36 ;  /* 0x00009d800000791a */ /* 0x000fe80000000000 */
[----:B------:R-:W1:Y:S02]  /*3920*/  UTCATOMSWS.FIND_AND_SET.ALIGN UP0, UR4, UR4 ;  /* 0x00000004000475e3 */ /* 0x000e640008000800 */
[----:B-1----:R-:W-:Y:S01]  /*3930*/  MOV R3, UR4 ;  /* 0x0000000400037c02 */ /* 0x002fe20008000f00 */
[----:B------:R-:W-:Y:S06]  /*3940*/  BRA.U UP0, `(.L_x_72) ;  /* 0x0000000100187547 */ /* 0x000fec000b800000 */
.L_x_73:
[----:B------:R-:W-:Y:S05]  /*3950*/  NANOSLEEP 0x64 ;  /* 0x000000640000795d */ /* 0x000fea0003800000 */
[----:B------:R-:W-:-:S05]  /*3960*/  UMOV UR4, 0x10 ;  /* 0x0000001000047882 */ /* 0x000fca0000000000 */
[----:B------:R-:W-:Y:S04]  /*3970*/  DEPBAR.LE SB1, 0x36 ;  /* 0x00009d800000791a */ /* 0x000fe80000000000 */
[----:B------:R-:W1:Y:S02]  /*3980*/  UTCATOMSWS.FIND_AND_SET.ALIGN UP0, UR4, UR4 ;  /* 0x00000004000475e3 */ /* 0x000e640008000800 */
[----:B-1----:R-:W-:Y:S01]  /*3990*/  MOV R3, UR4 ;  /* 0x0000000400037c02 */ /* 0x002fe20008000f00 */
[----:B------:R-:W-:Y:S05]  /*39a0*/  BRA.U !UP0, `(.L_x_73) ;  /* 0xfffffffd08e87547 */ /* 0x000fea000b83ffff */
.L_x_72:
[-C--:B------:R-:W-:Y:S02]  /*39b0*/  SHF.L.U32 R2, R2, R3.reuse, RZ ;  /* 0x0000000302027219 */ /* 0x080fe400000006ff */
[----:B------:R-:W-:Y:S01]  /*39c0*/  SHF.L.U32 R0, R0, R3, RZ ;  /* 0x0000000300007219 */ /* 0x000fe200000006ff */
[----:B------:R-:W-:Y:S02]  /*39d0*/  IMAD.SHL.U32 R3, R3, 0x20, RZ ;  /* 0x0000002003037824 */ /* 0x000fe400078e00ff */
[----:B------:R1:W-:Y:S04]  /*39e0*/  ATOMS.OR RZ, [UR5+0x14], R2 ;  /* 0x00001402ffff798c */ /* 0x0003e8000b000005 */
[----:B------:R1:W-:Y:S04]  /*39f0*/  ATOMS.OR RZ, [UR5+0x18], R0 ;  /* 0x00001800ffff798c */ /* 0x0003e8000b000005 */
[----:B------:R1:W-:Y:S01]  /*3a00*/  STS [UR6+0x260], R3 ;  /* 0x00026003ff007988 */ /* 0x0003e20008000806 */
[----:B------:R-:W-:Y:S05]  /*3a10*/  BRA `(.L_x_71) ;  /* 0x0000000000107947 */ /* 0x000fea0003800000 */
.L_x_70:
[----:B------:R-:W-:Y:S02]  /*3a20*/  MOV R0, 0xffffffff ;  /* 0xffffffff00007802 */ /* 0x000fe40000000f00 */
[----:B------:R-:W-:-:S03]  /*3a30*/  MOV R2, 0x3a60 ;  /* 0x00003a6000027802 */ /* 0x000fc60000000f00 */
[----:B------:R1:W-:Y:S04]  /*3a40*/  STS [UR6+0x260], R0 ;  /* 0x00026000ff007988 */ /* 0x0003e80008000806 */
[----:B-1-3-5:R-:W-:Y:S05]  /*3a50*/  CALL.REL.NOINC `($__internal_1_$__cuda_sm10x_tcgen05_guardrail_trap_phase_invalid_during_alloc) ;  /* 0x0000003c00b87944 */ /* 0x02afea0003c00000 */
.L_x_71:
[----:B------:R-:W-:Y:S05]  /*3a60*/  WARPSYNC.ALL ;  /* 0x0000000000007948 */ /* 0x000fea0003800000 */
[----:B------:R-:W2:Y:S01]  /*3a70*/  S2UR UR5, SR_CgaCtaId ;  /* 0x00000000000579c3 */ /* 0x000ea20000008800 */
[----:B------:R-:W-:Y:S01]  /*3a80*/  UMOV UR4, 0x400 ;  /* 0x0000040000047882 */ /* 0x000fe20000000000 */
[----:B------:R-:W-:-:S06]  /*3a90*/  NOP ;  /* 0x0000000000007918 */ /* 0x000fcc0000000000 */
[----:B------:R-:W-:Y:S06]  /*3aa0*/  BAR.ARV 0x6, 0xa0 ;  /* 0x0182800000007b1d */ /* 0x000fec0000002000 */
[----:B------:R-:W4:Y:S01]  /*3ab0*/  LDCU UR7, c[0x0][0x38c] ;  /* 0x00007180ff0777ac */ /* 0x000f220008000800 */
[----:B------:R-:W-:Y:S01]  /*3ac0*/  IMAD.MOV.U32 R11, RZ, RZ, 0x1 ;  /* 0x00000001ff0b7424 */ /* 0x000fe200078e00ff */
[----:B------:R-:W-:Y:S01]  /*3ad0*/  CS2R R8, SRZ ;  /* 0x0000000000087805 */ /* 0x000fe2000001ff00 */
[----:B------:R-:W-:Y:S01]  /*3ae0*/  IMAD.MOV.U32 R10, RZ, RZ, RZ ;  /* 0x000000ffff0a7224 */ /* 0x000fe200078e00ff */
[----:B------:R-:W3:Y:S01]  /*3af0*/  LDCU UR6, c[0x0][0x38c] ;  /* 0x00007180ff0677ac */ /* 0x000ee20008000800 */
[----:B------:R-:W-:Y:S01]  /*3b00*/  UMOV UR15, URZ ;  /* 0x000000ff000f7c82 */ /* 0x000fe20008000000 */
[----:B------:R-:W-:Y:S01]  /*3b10*/  UMOV UR14, URZ ;  /* 0x000000ff000e7c82 */ /* 0x000fe20008000000 */
[----:B--2---:R-:W-:Y:S01]  /*3b20*/  ULEA UR5, UR5, UR4, 0x18 ;  /* 0x0000000405057291 */ /* 0x004fe2000f8ec0ff */
[----:B------:R-:W-:Y:S01]  /*3b30*/  UMOV UR24, 0x0 ;  /* 0x0000000000187882 */ /* 0x000fe20000000000 */
[----:B------:R-:W-:-:S02]  /*3b40*/  UMOV UR25, 0x4020010 ;  /* 0x0402001000197882 */ /* 0x000fc40000000000 */
[----:B------:R-:W-:Y:S02]  /*3b50*/  UIADD3 UR10, UPT, UPT, UR5, 0xb00, URZ ;  /* 0x00000b00050a7890 */ /* 0x000fe4000fffe0ff */
[----:B------:R-:W-:Y:S02]  /*3b60*/  UIADD3 UR11, UPT, UPT, UR5, 0x30b00, URZ ;  /* 0x00030b00050b7890 */ /* 0x000fe4000fffe0ff */
[----:B----4-:R-:W-:Y:S01]  /*3b70*/  UIADD3 UR7, UPT, UPT, UR7, 0x3f, URZ ;  /* 0x0000003f07077890 */ /* 0x010fe2000fffe0ff */
[----:B-1----:R-:W1:Y:S01]  /*3b80*/  LDS R0, [UR5+0x260] ;  /* 0x00026005ff007984 */ /* 0x002e620008000800 */
[----:B------:R-:W-:Y:S02]  /*3b90*/  USHF.R.U32.HI UR10, URZ, 0x4, UR10 ;  /* 0x00000004ff0a7899 */ /* 0x000fe4000801160a */
[----:B------:R-:W-:Y:S02]  /*3ba0*/  USHF.R.S32.HI UR4, URZ, 0x1f, UR7 ;  /* 0x0000001fff047899 */ /* 0x000fe40008011407 */
[----:B------:R-:W-:-:S02]  /*3bb0*/  USHF.R.U32.HI UR11, URZ, 0x4, UR11 ;  /* 0x00000004ff0b7899 */ /* 0x000fc4000801160b */
[----:B------:R-:W-:Y:S02]  /*3bc0*/  ULEA.HI UR4, UR4, UR7, URZ, 0x6 ;  /* 0x0000000704047291 */ /* 0x000fe4000f8f30ff */
[----:B------:R-:W-:Y:S02]  /*3bd0*/  ULOP3.LUT UR10, UR10, 0x3fff, URZ, 0xc0, !UPT ;  /* 0x00003fff0a0a7892 */ /* 0x000fe4000f8ec0ff */
[----:B------:R-:W-:Y:S02]  /*3be0*/  USHF.R.S32.HI UR4, URZ, 0x6, UR4 ;  /* 0x00000006ff047899 */ /* 0x000fe40008011404 */
[----:B------:R-:W-:Y:S02]  /*3bf0*/  ULOP3.LUT UR11, UR11, 0x3fff, URZ, 0xc0, !UPT ;  /* 0x00003fff0b0b7892 */ /* 0x000fe4000f8ec0ff */
[----:B------:R-:W-:Y:S01]  /*3c00*/  UISETP.LT.AND UP0, UPT, UR4, 0x1, UPT ;  /* 0x000000010400788c */ /* 0x000fe2000bf01270 */
[----:B------:R-:W-:Y:S01]  /*3c10*/  UMOV UR22, 0x0 ;  /* 0x0000000000167882 */ /* 0x000fe20000000000 */
[----:B------:R-:W-:-:S02]  /*3c20*/  UMOV UR23, 0x4020010 ;  /* 0x0402001000177882 */ /* 0x000fc40000000000 */
[----:B------:R-:W-:Y:S02]  /*3c30*/  USEL UR9, UR4, 0x1, !UP0 ;  /* 0x0000000104097887 */ /* 0x000fe4000c000000 */
[----:B------:R-:W-:Y:S02]  /*3c40*/  ULOP3.LUT UR10, UR10, 0x10000, URZ, 0xfc, !UPT ;  /* 0x000100000a0a7892 */ /* 0x000fe4000f8efcff */
[----:B------:R-:W-:Y:S02]  /*3c50*/  ULOP3.LUT UR11, UR11, 0x10000, URZ, 0xfc, !UPT ;  /* 0x000100000b0b7892 */ /* 0x000fe4000f8efcff */
[----:B------:R-:W-:Y:S02]  /*3c60*/  UIADD3 UR9, UPT, UPT, -UR9, URZ, URZ ;  /* 0x000000ff09097290 */ /* 0x000fe4000fffe1ff */
[----:B---3--:R-:W-:Y:S01]  /*3c70*/  UISETP.GE.AND UP3, UPT, UR6, 0x1, UPT ;  /* 0x000000010600788c */ /* 0x008fe2000bf66270 */
[----:B------:R-:W-:Y:S01]  /*3c80*/  UMOV UR20, 0x0 ;  /* 0x0000000000147882 */ /* 0x000fe20000000000 */
[----:B------:R-:W-:Y:S01]  /*3c90*/  UMOV UR21, 0x4020010 ;  /* 0x0402001000157882 */ /* 0x000fe20000000000 */
[----:B------:R-:W-:Y:S01]  /*3ca0*/  UMOV UR18, 0x0 ;  /* 0x0000000000127882 */ /* 0x000fe20000000000 */
[----:B------:R-:W-:Y:S01]  /*3cb0*/  UMOV UR19, 0x4020010 ;  /* 0x0402001000137882 */ /* 0x000fe20000000000 */
[----:B-1----:R-:W-:-:S15]  /*3cc0*/  R2UR UR16, R0 ;  /* 0x00000000001072ca */ /* 0x002fde00000e0000 */
.L_x_80:
[----:B------:R-:W-:Y:S02]  /*3cd0*/  LEA R0, R10, UR5, 0x3 ;  /* 0x000000050a007c11 */ /* 0x000fe4000f8e18ff */
[----:B------:R-:W-:Y:S02]  /*3ce0*/  SHF.L.U32 R5, R9, 0x1f, RZ ;  /* 0x0000001f09057819 */ /* 0x000fe400000006ff */
[----:B------:R-:W-:Y:S01]  /*3cf0*/  PLOP3.LUT P0, PT, PT, PT, UP3, 0x80, 0x8 ;  /* 0x000000000008781c */ /* 0x000fe20003f0f038 */
[----:B------:R-:W-:Y:S01]  /*3d00*/  VIADD R3, R0, 0x1c0 ;  /* 0x000001c000037836 */ /* 0x000fe20000000000 */
[----:B-1----:R-:W1:Y:S02]  /*3d10*/  SYNCS.PHASECHK.TRANS64.TRYWAIT P1, [R0+URZ+0x1b0], R5 ;  /* 0x0001b005000075a7 */ /* 0x002e6400080211ff */
[----:B-1-3--:R-:W-:Y:S09]  /*3d20*/  @!P1 BRA `(.L_x_74) ;  /* 0x0000003400b49947 */ /* 0x00aff20003800000 */
.L_x_173:
[----:B------:R-:W-:Y:S01]  /*3d30*/  LEA R4, R10, UR5, 0x4 ;  /* 0x000000050a047c11 */ /* 0x000fe2000f8e20ff */
[----:B------:R-:W-:Y:S01]  /*3d40*/  @UP3 ULEA UR6, UR14, UR5, 0x3 ;  /* 0x000000050e063291 */ /* 0x000fe2000f8e18ff */
[----:B------:R-:W-:Y:S01]  /*3d50*/  PLOP3.LUT P2, PT, PT, PT, PT, 0x80, 0x8 ;  /* 0x000000000008781c */ /* 0x000fe20003f4f070 */
[----:B------:R-:W-:Y:S01]  /*3d60*/  ULEA UR7, UR15, UR5, 0x3 ;  /* 0x000000050f077291 */ /* 0x000fe2000f8e18ff */
[----:B------:R-:W-:Y:S02]  /*3d70*/  PRMT R3, RZ, 0x654, R3 ;  /* 0x00000654ff037816 */ /* 0x000fe40000000003 */
[----:B-1----:R-:W1:Y:S01]  /*3d80*/  LDS.128 R4, [R4+0x240] ;  /* 0x0002400004047984 */ /* 0x002e620000000c00 */
[----:B------:R-:W-:Y:S02]  /*3d90*/  @P0 SHF.L.U32 R2, R8, 0x1f, RZ ;  /* 0x0000001f08020819 */ /* 0x000fe400000006ff */
[----:B------:R-:W-:Y:S01]  /*3da0*/  SHF.L.U32 R0, R11, 0x1f, RZ ;  /* 0x0000001f0b007819 */ /* 0x000fe200000006ff */
[----:B------:R-:W-:Y:S01]  /*3db0*/  @!PT LDS RZ, [RZ] ;  /* 0x00000000fffff984 */ /* 0x000fe20000000800 */
[----:B------:R-:W-:Y:S01]  /*3dc0*/  @!PT LDS RZ, [RZ] ;  /* 0x00000000fffff984 */ /* 0x000fe20000000800 */
[----:B------:R-:W-:Y:S01]  /*3dd0*/  @!PT LDS RZ, [RZ] ;  /* 0x00000000fffff984 */ /* 0x000fe20000000800 */
[----:B------:R-:W-:Y:S01]  /*3de0*/  @!PT LDS RZ, [RZ] ;  /* 0x00000000fffff984 */ /* 0x000fe20000000800 */
[----:B------:R2:W-:Y:S06]  /*3df0*/  MEMBAR.ALL.CTA ;  /* 0x0000000000007992 */ /* 0x0005ec0000008000 */
[----:B--2---:R-:W2:Y:S02]  /*3e00*/  FENCE.VIEW.ASYNC.S ;  /* 0x00000000000073c6 */ /* 0x004ea40000000000 */
[----:B--2---:R2:W-:Y:S01]  /*3e10*/  SYNCS.ARRIVE.TRANS64.RED.A1T0 RZ, [R3+URZ], RZ ;  /* 0x000000ff03ff79a7 */ /* 0x0045e200081004ff */
[----:B------:R2:W3:Y:S01]  /*3e20*/  @P0 SYNCS.PHASECHK.TRANS64.TRYWAIT P2, [UR6], R2 ;  /* 0x00000002ff0005a7 */ /* 0x0004e20008041106 */
[----:B------:R-:W-:Y:S01]  /*3e30*/  ULEA.HI UR6, UR15, UR15, URZ, 0x1 ;  /* 0x0000000f0f067291 */ /* 0x000fe2000f8f08ff */
[----:B-1----:R-:W-:-:S03]  /*3e40*/  LOP3.LUT P1, RZ, R6, 0x1, RZ, 0xc0, !PT ;  /* 0x0000000106ff7812 */ /* 0x002fc6000782c0ff */
[----:B------:R-:W-:Y:S02]  /*3e50*/  USHF.L.U32 UR8, UR6, 0x2, URZ ;  /* 0x0000000206087899 */ /* 0x000fe400080006ff */
[----:B------:R-:W-:Y:S02]  /*3e60*/  ULOP3.LUT UR6, UR6, 0xffe, URZ, 0xc0, !UPT ;  /* 0x00000ffe06067892 */ /* 0x000fe4000f8ec0ff */
[----:B------:R-:W-:Y:S02]  /*3e70*/  ULOP3.LUT UR8, UR8, 0xfffffff8, URZ, 0xc0, !UPT ;  /* 0xfffffff808087892 */ /* 0x000fe4000f8ec0ff */
[----:B------:R-:W-:Y:S02]  /*3e80*/  UIADD3 UR6, UPT, UPT, -UR6, UR15, URZ ;  /* 0x0000000f06067290 */ /* 0x000fe4000fffe1ff */
[----:B------:R-:W-:Y:S01]  /*3e90*/  UIADD3 UR8, UPT, UPT, UR16, UR8, URZ ;  /* 0x0000000810087290 */ /* 0x000fe2000fffe0ff */
[----:B------:R-:W1:Y:S03]  /*3ea0*/  SYNCS.PHASECHK.TRANS64.TRYWAIT P0, [UR7+0x1f0], R0 ;  /* 0x0001f000ff0075a7 */ /* 0x000e660008001107 */
[----:B------:R-:W-:Y:S01]  /*3eb0*/  ULEA UR8, UR6, UR8, 0x14 ;  /* 0x0000000806087291 */ /* 0x000fe2000f8ea0ff */
[----:B-123--:R-:W-:Y:S11]  /*3ec0*/  @!P0 BRA `(.L_x_75) ;  /* 0x0000003400608947 */ /* 0x00eff60003800000 */
.L_x_175:
[----:B------:R-:W-:Y:S01]  /*3ed0*/  IADD3 R10, PT, PT, R10, 0x1, RZ ;  /* 0x000000010a0a7810 */ /* 0x000fe20007ffe0ff */
[----:B------:R-:W-:Y:S06]  /*3ee0*/  BRA.U !UP3, `(.L_x_76) ;  /* 0x000000010bc07547 */ /* 0x000fec000b800000 */
[----:B------:R-:W-:Y:S01]  /*3ef0*/  UPLOP3.LUT UP4, UPT, UPT, UPT, UPT, 0x40, 0x4 ;  /* 0x000000000004789c */ /* 0x000fe20003f8e870 */
[----:B------:R-:W-:Y:S01]  /*3f00*/  UMOV UR13, UR9 ;  /* 0x00000009000d7c82 */ /* 0x000fe20008000000 */
[----:B------:R-:W-:Y:S01]  /*3f10*/  UMOV UR12, UR4 ;  /* 0x00000004000c7c82 */ /* 0x000fe20008000000 */
[----:B------:R-:W-:-:S08]  /*3f20*/  UMOV UR17, UR14 ;  /* 0x0000000e00117c82 */ /* 0x000fd00008000000 */
.L_x_79:
[----:B------:R-:W-:Y:S02]  /*3f30*/  UIADD3 UR13, UPT, UPT, UR13, 0x1, URZ ;  /* 0x000000010d0d7890 */ /* 0x000fe4000fffe0ff */
[----:B--2---:R-:W-:Y:S02]  /*3f40*/  ULEA UR6, UR17, UR5, 0x3 ;  /* 0x0000000511067291 */ /* 0x004fe4000f8e18ff */
[----:B------:R-:W-:Y:S01]  /*3f50*/  UISETP.NE.AND UP0, UPT, UR13, URZ, UPT ;  /* 0x000000ff0d00728c */ /* 0x000fe2000bf05270 */
[----:B---3--:R-:W-:Y:S10]  /*3f60*/  @P2 BRA `(.L_x_77) ;  /* 0x00000000000c2947 */ /* 0x008ff40003800000 */
[----:B-1----:R-:W-:Y:S04]  /*3f70*/  SHF.L.U32 R3, R8, 0x1f, RZ ;  /* 0x0000001f08037819 */ /* 0x002fe800000006ff */
[----:B------:R-:W1:Y:S02]  /*3f80*/  SYNCS.PHASECHK.TRANS64.TRYWAIT P0, [UR6], R3 ;  /* 0x00000003ff0075a7 */ /* 0x000e640008001106 */
[----:B-1----:R-:W-:Y:S05]  /*3f90*/  @!P0 BRA `(.L_x_78) ;  /* 0x0000003400448947 */ /* 0x002fea0003800000 */
.L_x_77:
[----:B------:R-:W-:Y:S01]  /*3fa0*/  UISETP.NE.AND UP1, UPT, UR12, 0x1, UPT ;  /* 0x000000010c00788c */ /* 0x000fe2000bf25270 */
[----:B------:R-:W-:Y:S01]  /*3fb0*/  PLOP3.LUT P2, PT, PT, PT, PT, 0x80, 0x8 ;  /* 0x000000000008781c */ /* 0x000fe20003f4f070 */
[----:B------:R-:W-:Y:S02]  /*3fc0*/  UIADD3 UR14, UPT, UPT, UR17, 0x1, URZ ;  /* 0x00000001110e7890 */ /* 0x000fe4000fffe0ff */
[----:B------:R-:W-:Y:S02]  /*3fd0*/  ULEA UR28, UR17, UR11, 0x6 ;  /* 0x0000000b111c7291 */ /* 0x000fe4000f8e30ff */
[----:B------:R-:W-:Y:S01]  /*3fe0*/  UISETP.NE.AND UP2, UPT, UR14, 0x18, UPT ;  /* 0x000000180e00788c */ /* 0x000fe2000bf45270 */
[----:B------:R-:W-:Y:S01]  /*3ff0*/  PLOP3.LUT P0, PT, PT, PT, UP1, 0x80, 0x8 ;  /* 0x000000000008781c */ /* 0x000fe20003f0f018 */
[----:B------:R-:W-:Y:S02]  /*4000*/  UIADD3 UR40, UPT, UPT, UR28, 0x2, URZ ;  /* 0x000000021c287890 */ /* 0x000fe4000fffe0ff */
[----:B------:R-:W-:Y:S02]  /*4010*/  USEL UR27, URZ, 0x1, UP2 ;  /* 0x00000001ff1b7887 */ /* 0x000fe40009000000 */
[----:B------:R-:W-:Y:S02]  /*4020*/  USEL UR14, UR14, URZ, UP2 ;  /* 0x000000ff0e0e7287 */ /* 0x000fe40009000000 */
[----:B------:R-:W-:Y:S02]  /*4030*/  UIADD3 UR36, UPT, UPT, UR28, 0x4, URZ ;  /* 0x000000041c247890 */ /* 0x000fe4000fffe0ff */
[----:B------:R-:W-:Y:S01]  /*4040*/  @UP1 ULEA UR26, UR14, UR5, 0x3 ;  /* 0x000000050e1a1291 */ /* 0x000fe2000f8e18ff */
[----:B------:R-:W-:Y:S01]  /*4050*/  LOP3.LUT R8, R8, UR27, RZ, 0x3c, !PT ;  /* 0x0000001b08087c12 */ /* 0x000fe2000f8e3cff */
[----:B------:R-:W-:Y:S02]  /*4060*/  UIADD3 UR32, UPT, UPT, UR28, 0x6, URZ ;  /* 0x000000061c207890 */ /* 0x000fe4000fffe0ff */
[----:B------:R-:W-:Y:S01]  /*4070*/  UIADD3 UR6, UPT, UPT, UR6, 0xc0, URZ ;  /* 0x000000c006067890 */ /* 0x000fe2000fffe0ff */
[----:B-1----:R-:W-:Y:S01]  /*4080*/  @P0 SHF.L.U32 R0, R8, 0x1f, RZ ;  /* 0x0000001f08000819 */ /* 0x002fe200000006ff */
[----:B------:R-:W-:Y:S01]  /*4090*/  UIADD3 UR12, UPT, UPT, UR12, -0x1, URZ ;  /* 0xffffffff0c0c7890 */ /* 0x000fe2000fffe0ff */
[----:B------:R-:W-:Y:S02]  /*40a0*/  UMOV UR29, 0x40004000 ;  /* 0x40004000001d7882 */ /* 0x000fe40000000000 */
[----:B------:R2:W3:Y:S01]  /*40b0*/  @P0 SYNCS.PHASECHK.TRANS64.TRYWAIT P2, [UR26], R0 ;  /* 0x00000000ff0005a7 */ /* 0x0004e2000804111a */
[----:B------:R-:W-:Y:S01]  /*40c0*/  ULEA UR26, UR17, UR10, 0x9 ;  /* 0x0000000a111a7291 */ /* 0x000fe2000f8e48ff */
[----:B------:R-:W-:Y:S01]  /*40d0*/  UMOV UR27, 0x40004040 ;  /* 0x40004040001b7882 */ /* 0x000fe20000000000 */
[----:B------:R-:W-:Y:S02]  /*40e0*/  UMOV UR41, 0x40004000 ;  /* 0x4000400000297882 */ /* 0x000fe40000000000 */
[----:B------:R-:W-:Y:S02]  /*40f0*/  UIADD3 UR38, UPT, UPT, UR26, 0x2, URZ ;  /* 0x000000021a267890 */ /* 0x000fe4000fffe0ff */
[----:B------:R-:W-:Y:S02]  /*4100*/  UIADD3 UR34, UPT, UPT, UR26, 0x4, URZ ;  /* 0x000000041a227890 */ /* 0x000fe4000fffe0ff */
[----:B------:R-:W-:Y:S01]  /*4110*/  UIADD3 UR30, UPT, UPT, UR26, 0x6, URZ ;  /* 0x000000061a1e7890 */ /* 0x000fe2000fffe0ff */
[----:B------:R2:W-:Y:S01]  /*4120*/  UTCHMMA gdesc[UR26], gdesc[UR28], tmem[UR8], tmem[UR24], idesc[UR25], UP4 ;  /* 0x00ff181c1a0075ea */ /* 0x0005e2000a000008 */
[----:B------:R-:W-:Y:S01]  /*4130*/  UPLOP3.LUT UP4, UPT, UPT, UPT, UPT, 0x80, 0x8 ;  /* 0x000000000008789c */ /* 0x000fe20003f8f070 */
[----:B------:R-:W-:Y:S01]  /*4140*/  UMOV UR39, 0x40004040 ;  /* 0x4000404000277882 */ /* 0x000fe20000000000 */
[----:B------:R-:W-:Y:S01]  /*4150*/  UMOV UR37, 0x40004000 ;  /* 0x4000400000257882 */ /* 0x000fe20000000000 */
[----:B------:R2:W-:Y:S01]  /*4160*/  UTCHMMA gdesc[UR38], gdesc[UR40], tmem[UR8], tmem[UR22], idesc[UR23], UPT ;  /* 0x00ff1628260075ea */ /* 0x0005e2000b800008 */
[----:B------:R-:W-:Y:S01]  /*4170*/  UMOV UR35, 0x40004040 ;  /* 0x4000404000237882 */ /* 0x000fe20000000000 */
[----:B------:R-:W-:Y:S01]  /*4180*/  UMOV UR33, 0x40004000 ;  /* 0x4000400000217882 */ /* 0x000fe20000000000 */
[----:B------:R-:W-:Y:S01]  /*4190*/  UMOV UR31, 0x40004040 ;  /* 0x40004040001f7882 */ /* 0x000fe20000000000 */
[----:B------:R2:W-:Y:S01]  /*41a0*/  UTCHMMA gdesc[UR34], gdesc[UR36], tmem[UR8], tmem[UR20], idesc[UR21], UPT ;  /* 0x00ff1424220075ea */ /* 0x0005e2000b800008 */
[----:B------:R2:W-:Y:S01]  /*41b0*/  UTCHMMA gdesc[UR30], gdesc[UR32], tmem[UR8], tmem[UR18], idesc[UR19], UPT ;  /* 0x00ff12201e0075ea */ /* 0x0005e2000b800008 */
[----:B------:R2:W-:Y:S01]  /*41c0*/  UTCBAR [UR6], URZ ;  /* 0x000000ff060073e9 */ /* 0x0005e200080000ff */
[----:B------:R-:W-:Y:S01]  /*41d0*/  UMOV UR17, UR14 ;  /* 0x0000000e00117c82 */ /* 0x000fe20008000000 */
[----:B------:R-:W-:Y:S05]  /*41e0*/  BRA.U UP0, `(.L_x_79) ;  /* 0xfffffffd00507547 */ /* 0x000fea000b83ffff */
.L_x_76:
[----:B------:R-:W-:Y:S01]  /*41f0*/  UIADD3 UR15, UPT, UPT, UR15, 0x1, URZ ;  /* 0x000000010f0f7890 */ /* 0x000fe2000fffe0ff */
[C---:B------:R-:W-:Y:S01]  /*4200*/  ISETP.NE.AND P0, PT, R10.reuse, 0x2, PT ;  /* 0x000000020a00780c */ /* 0x040fe20003f05270 */
[----:B------:R-:W-:Y:S02]  /*4210*/  UIADD3 UR7, UPT, UPT, UR7, 0x1d0, URZ ;  /* 0x000001d007077890 */ /* 0x000fe4000fffe0ff */
[----:B------:R-:W-:Y:S01]  /*4220*/  UISETP.NE.AND UP0, UPT, UR15, 0x4, UPT ;  /* 0x000000040f00788c */ /* 0x000fe2000bf05270 */
[----:B-12---:R-:W-:Y:S02]  /*4230*/  SEL R0, RZ, 0x1, P0 ;  /* 0x00000001ff007807 */ /* 0x006fe40000000000 */
[----:B------:R-:W-:Y:S01]  /*4240*/  SEL R10, R10, RZ, P0 ;  /* 0x000000ff0a0a7207 */ /* 0x000fe20000000000 */
[----:B------:R-:W-:Y:S01]  /*4250*/  USEL UR6, URZ, 0x1, UP0 ;  /* 0x00000001ff067887 */ /* 0x000fe20008000000 */
[----:B------:R-:W-:Y:S01]  /*4260*/  LOP3.LUT R9, R9, R0, RZ, 0x3c, !PT ;  /* 0x0000000009097212 */ /* 0x000fe200078e3cff */
[----:B------:R-:W-:Y:S01]  /*4270*/  USEL UR15, UR15, URZ, UP0 ;  /* 0x000000ff0f0f7287 */ /* 0x000fe20008000000 */
[----:B------:R1:W-:Y:S03]  /*4280*/  UTCBAR [UR7], URZ ;  /* 0x000000ff070073e9 */ /* 0x0003e600080000ff */
[----:B------:R-:W-:Y:S01]  /*4290*/  LOP3.LUT R11, R11, UR6, RZ, 0x3c, !PT ;  /* 0x000000060b0b7c12 */ /* 0x000fe2000f8e3cff */
[----:B------:R-:W-:Y:S07]  /*42a0*/  @P1 BRA `(.L_x_80) ;  /* 0xfffffff800881947 */ /* 0x000fee000383ffff */
[----:B------:R-:W2:Y:S01]  /*42b0*/  S2UR UR4, SR_CgaCtaId ;  /* 0x00000000000479c3 */ /* 0x000ea20000008800 */
[----:B------:R-:W-:Y:S01]  /*42c0*/  ELECT P0, URZ, PT ;  /* 0x0000000000ff782f */ /* 0x000fe20003800000 */
[----:B------:R-:W-:Y:S01]  /*42d0*/  IMAD.MOV.U32 R0, RZ, RZ, 0x1 ;  /* 0x00000001ff007424 */ /* 0x000fe200078e00ff */
[----:B------:R-:W-:Y:S01]  /*42e0*/  UIADD3 UR5, UPT, UPT, UR5, 0x1f0, URZ ;  /* 0x000001f005057890 */ /* 0x000fe2000fffe0ff */
[----:B------:R-:W-:Y:S01]  /*42f0*/  SHF.L.U32 R3, R11, 0x1f, RZ ;  /* 0x0000001f0b037819 */ /* 0x000fe200000006ff */
[----:B------:R-:W-:-:S03]  /*4300*/  UMOV UR6, 0x40 ;  /* 0x0000004000067882 */ /* 0x000fc60000000000 */
[----:B------:R-:W-:Y:S01]  /*4310*/  UVIRTCOUNT.DEALLOC.SMPOOL 0x80 ;  /* 0x000000800000784c */ /* 0x000fe20000000000 */
[----:B--2---:R-:W-:Y:S02]  /*4320*/  ULEA UR4, UR4, UR6, 0x18 ;  /* 0x0000000604047291 */ /* 0x004fe4000f8ec0ff */
[----:B------:R-:W-:-:S07]  /*4330*/  ULEA UR6, UR15, UR5, 0x3 ;  /* 0x000000050f067291 */ /* 0x000fce000f8e18ff */
[----:B------:R2:W-:Y:S02]  /*4340*/  @P0 STS.U8 [UR4+0x1c], R0 ;  /* 0x00001c00ff000988 */ /* 0x0005e40008000004 */
[----:B------:R-:W4:Y:S02]  /*4350*/  SYNCS.PHASECHK.TRANS64.TRYWAIT P0, [UR6], R3 ;  /* 0x00000003ff0075a7 */ /* 0x000f240008001106 */
[----:B--2-4-:R-:W-:Y:S05]  /*4360*/  @!P0 BRA `(.L_x_81) ;  /* 0x0000003000688947 */ /* 0x014fea0003800000 */
.L_x_178:
[----:B-1----:R-:W-:-:S04]  /*4370*/  UIADD3 UR7, UPT, UPT, UR15, 0x1, URZ ;  /* 0x000000010f077890 */ /* 0x002fc8000fffe0ff */
[----:B------:R-:W-:-:S04]  /*4380*/  UISETP.NE.AND UP0, UPT, UR7, 0x4, UPT ;  /* 0x000000040700788c */ /* 0x000fc8000bf05270 */
[----:B------:R-:W-:Y:S02]  /*4390*/  USEL UR8, URZ, 0x1, UP0 ;  /* 0x00000001ff087887 */ /* 0x000fe40008000000 */
[----:B------:R-:W-:-:S04]  /*43a0*/  USEL UR7, UR7, URZ, UP0 ;  /* 0x000000ff07077287 */ /* 0x000fc80008000000 */
[----:B------:R-:W-:Y:S01]  /*43b0*/  ULEA UR6, UR7, UR5, 0x3 ;  /* 0x0000000507067291 */ /* 0x000fe2000f8e18ff */
[----:B------:R-:W-:-:S04]  /*43c0*/  LOP3.LUT R2, R11, UR8, RZ, 0x3c, !PT ;  /* 0x000000080b027c12 */ /* 0x000fc8000f8e3cff */
[----:B--2---:R-:W-:-:S04]  /*43d0*/  SHF.L.U32 R3, R2, 0x1f, RZ ;  /* 0x0000001f02037819 */ /* 0x004fc800000006ff */
[----:B------:R-:W1:Y:S02]  /*43e0*/  SYNCS.PHASECHK.TRANS64.TRYWAIT P0, [UR6], R3 ;  /* 0x00000003ff0075a7 */ /* 0x000e640008001106 */
[----:B-1----:R-:W-:Y:S05]  /*43f0*/  @!P0 BRA `(.L_x_82) ;  /* 0x00000030005c8947 */ /* 0x002fea0003800000 */
.L_x_180:
        /* <DEDUP_REMOVED lines=9> */
.L_x_182:
[----:B------:R-:W-:-:S04]  /*4490*/  UIADD3 UR7, UPT, UPT, UR7, 0x1, URZ ;  /* 0x0000000107077890 */ /* 0x000fc8000fffe0ff */
[----:B------:R-:W-:-:S04]  /*44a0*/  UISETP.NE.AND UP0, UPT, UR7, 0x4, UPT ;  /* 0x000000040700788c */ /* 0x000fc8000bf05270 */
[----:B------:R-:W-:Y:S02]  /*44b0*/  USEL UR6, URZ, 0x1, UP0 ;  /* 0x00000001ff067887 */ /* 0x000fe40008000000 */
[----:B------:R-:W-:-:S04]  /*44c0*/  USEL UR7, UR7, URZ, UP0 ;  /* 0x000000ff07077287 */ /* 0x000fc80008000000 */
[----:B------:R-:W-:Y:S01]  /*44d0*/  ULEA UR7, UR7, UR5, 0x3 ;  /* 0x0000000507077291 */ /* 0x000fe2000f8e18ff */
[----:B-1----:R-:W-:-:S04]  /*44e0*/  LOP3.LUT R3, R2, UR6, RZ, 0x3c, !PT ;  /* 0x0000000602037c12 */ /* 0x002fc8000f8e3cff */
[----:B------:R-:W-:-:S04]  /*44f0*/  SHF.L.U32 R3, R3, 0x1f, RZ ;  /* 0x0000001f03037819 */ /* 0x000fc800000006ff */
[----:B------:R-:W1:Y:S02]  /*4500*/  SYNCS.PHASECHK.TRANS64.TRYWAIT P0, [UR7], R3 ;  /* 0x00000003ff0075a7 */ /* 0x000e640008001107 */
[----:B-1----:R-:W-:Y:S05]  /*4510*/  @!P0 BRA `(.L_x_84) ;  /* 0x0000003000448947 */ /* 0x002fea0003800000 */
.L_x_184:
[----:B------:R-:W-:Y:S01]  /*4520*/  NOP ;  /* 0x0000000000007918 */ /* 0x000fe20000000000 */
[----:B-1----:R-:W1:Y:S01]  /*4530*/  LDS R0, [UR4+0x14] ;  /* 0x00001404ff007984 */ /* 0x002e620008000800 */
[----:B------:R-:W-:Y:S01]  /*4540*/  ULOP3.LUT UR6, UR16, 0xffff, URZ, 0xc0, !UPT ;  /* 0x0000ffff10067892 */ /* 0x000fe2000f8ec0ff */
[----:B------:R-:W-:Y:S01]  /*4550*/  UMOV UR8, 0xffff ;  /* 0x0000ffff00087882 */ /* 0x000fe20000000000 */
[----:B------:R-:W-:Y:S02]  /*4560*/  UMOV UR5, 0x1 ;  /* 0x0000000100057882 */ /* 0x000fe40000000000 */
[----:B------:R-:W-:-:S04]  /*4570*/  USHF.R.U32.HI UR6, URZ, 0x5, UR6 ;  /* 0x00000005ff067899 */ /* 0x000fc80008011606 */
[----:B------:R-:W-:Y:S02]  /*4580*/  USHF.L.U32 UR8, UR8, UR6, URZ ;  /* 0x0000000608087299 */ /* 0x000fe400080006ff */
[----:B------:R-:W-:-:S04]  /*4590*/  USHF.L.U32 UR5, UR5, UR6, URZ ;  /* 0x0000000605057299 */ /* 0x000fc800080006ff */
[----:B-1----:R-:W-:-:S04]  /*45a0*/  LOP3.LUT R0, R0, UR8, RZ, 0xc0, !PT ;  /* 0x0000000800007c12 */ /* 0x002fc8000f8ec0ff */
[----:B------:R-:W-:-:S13]  /*45b0*/  ISETP.NE.AND P0, PT, R0, UR8, PT ;  /* 0x0000000800007c0c */ /* 0x000fda000bf05270 */
[----:B------:R-:W-:Y:S05]  /*45c0*/  @P0 BRA `(.L_x_85) ;  /* 0x0000000000580947 */ /* 0x000fea0003800000 */
[----:B------:R-:W1:Y:S02]  /*45d0*/  LDS R0, [UR4+0x18] ;  /* 0x00001804ff007984 */ /* 0x000e640008000800 */
[----:B-1----:R-:W-:-:S04]  /*45e0*/  LOP3.LUT R0, R0, UR5, RZ, 0xc0, !PT ;  /* 0x0000000500007c12 */ /* 0x002fc8000f8ec0ff */
[----:B------:R-:W-:-:S13]  /*45f0*/  ISETP.NE.AND P0, PT, R0, UR5, PT ;  /* 0x0000000500007c0c */ /* 0x000fda000bf05270 */
[----:B------:R-:W-:Y:S05]  /*4600*/  @P0 BRA `(.L_x_86) ;  /* 0x00000000003c0947 */ /* 0x000fea0003800000 */
[----:B------:R-:W1:Y:S01]  /*4610*/  S2R R2, SR_LANEID ;  /* 0x0000000000027919 */ /* 0x000e620000000000 */
[----:B------:R-:W-:Y:S01]  /*4620*/  ULOP3.LUT UR8, URZ, UR8, URZ, 0x33, !UPT ;  /* 0x00000008ff087292 */ /* 0x000fe2000f8e33ff */
[----:B------:R-:W-:Y:S01]  /*4630*/  LOP3.LUT R4, RZ, UR5, RZ, 0x33, !PT ;  /* 0x00000005ff047c12 */ /* 0x000fe2000f8e33ff */
[----:B------:R-:W-:Y:S02]  /*4640*/  VOTEU.ANY UR7, UPT, PT ;  /* 0x0000000000077886 */ /* 0x000fe400038e0100 */
[----:B------:R-:W-:Y:S01]  /*4650*/  UFLO.U32 UR7, UR7 ;  /* 0x00000007000772bd */ /* 0x000fe200080e0000 */
[----:B------:R-:W2:Y:S01]  /*4660*/  REDUX UR5, R4 ;  /* 0x00000000040573c4 */ /* 0x000ea20000000000 */
[----:B------:R-:W-:-:S06]  /*4670*/  IMAD.U32 R0, RZ, RZ, UR8 ;  /* 0x00000008ff007e24 */ /* 0x000fcc000f8e00ff */
[----:B------:R4:W-:Y:S01]  /*4680*/  UTCATOMSWS.AND URZ, UR8 ;  /* 0x0000000800ff79e3 */ /* 0x0009e20008000000 */
[----:B------:R-:W3:Y:S01]  /*4690*/  REDUX UR6, R0 ;  /* 0x00000000000673c4 */ /* 0x000ee20000000000 */
[----:B-1----:R-:W-:Y:S01]  /*46a0*/  ISETP.EQ.U32.AND P0, PT, R2, UR7, PT ;  /* 0x0000000702007c0c */ /* 0x002fe2000bf02070 */
[----:B--2---:R-:W-:Y:S01]  /*46b0*/  IMAD.U32 R2, RZ, RZ, UR5 ;  /* 0x00000005ff027e24 */ /* 0x004fe2000f8e00ff */
[----:B---3--:R-:W-:-:S11]  /*46c0*/  MOV R3, UR6 ;  /* 0x0000000600037c02 */ /* 0x008fd60008000f00 */
[----:B------:R4:W-:Y:S04]  /*46d0*/  @P0 ATOMS.AND RZ, [UR4+0x14], R3 ;  /* 0x00001403ffff098c */ /* 0x0009e8000a800004 */
[----:B------:R4:W-:Y:S01]  /*46e0*/  @P0 ATOMS.AND RZ, [UR4+0x18], R2 ;  /* 0x00001802ffff098c */ /* 0x0009e2000a800004 */
[----:B------:R-:W-:Y:S05]  /*46f0*/  BRA `(.L_x_87) ;  /* 0x0000000000147947 */ /* 0x000fea0003800000 */
.L_x_86:
[----:B------:R-:W-:Y:S02]  /*4700*/  MOV R2, 0x4720 ;  /* 0x0000472000027802 */ /* 0x000fe40000000f00 */
[----:B---3-5:R-:W-:Y:S05]  /*4710*/  CALL.REL.NOINC `($__internal_0_$__cuda_sm10x_tcgen05_guardrail_trap_col_being_dealloced_not_returned_by_alloc) ;  /* 0x00000030007c7944 */ /* 0x028fea0003c00000 */
[----:B------:R-:W-:Y:S05]  /*4720*/  BRA `(.L_x_87) ;  /* 0x0000000000087947 */ /* 0x000fea0003800000 */
.L_x_85:
[----:B------:R-:W-:Y:S02]  /*4730*/  MOV R2, 0x4750 ;  /* 0x0000475000027802 */ /* 0x000fe40000000f00 */
[----:B---3-5:R-:W-:Y:S05]  /*4740*/  CALL.REL.NOINC `($__internal_2_$__cuda_sm10x_tcgen05_guardrail_trap_unallocated_columns_being_dealloced) ;  /* 0x0000003000887944 */ /* 0x028fea0003c00000 */
.L_x_87:
[----:B------:R-:W-:Y:S01]  /*4750*/  NOP ;  /* 0x0000000000007918 */ /* 0x000fe20000000000 */
[----:B----4-:R-:W-:Y:S05]  /*4760*/  EXIT ;  /* 0x000000000000794d */ /* 0x010fea0003800000 */
.L_x_69:
[----:B------:R-:W-:-:S09]  /*4770*/  UISETP.NE.OR UP2, UPT, UR8, 0x3, !UP2 ;  /* 0x000000030800788c */ /* 0x000fd2000d745670 */
[----:B------:R-:W-:Y:S05]  /*4780*/  BRA.U UP2, `(.L_x_88) ;  /* 0x0000000d020c7547 */ /* 0x000fea000b800000 */
[----:B------:R-:W1:Y:S01]  /*4790*/  LDC R0, c[0x0][0xb30] ;  /* 0x0002cc00ff007b82 */ /* 0x000e620000000800 */
[----:B------:R-:W2:Y:S01]  /*47a0*/  LDCU.64 UR8, c[0x0][0x888] ;  /* 0x00011100ff0877ac */ /* 0x000ea20008000a00 */
[----:B------:R-:W-:Y:S01]  /*47b0*/  IMAD.MOV.U32 R30, RZ, RZ, 0x1 ;  /* 0x00000001ff1e7424 */ /* 0x000fe200078e00ff */
[----:B-----5:R-:W-:Y:S01]  /*47c0*/  CS2R R28, SRZ ;  /* 0x00000000001c7805 */ /* 0x020fe2000001ff00 */
[----:B------:R-:W-:Y:S01]  /*47d0*/  IMAD.MOV.U32 R21, RZ, RZ, 0x400 ;  /* 0x00000400ff157424 */ /* 0x000fe200078e00ff */
[----:B------:R-:W4:Y:S03]  /*47e0*/  LDCU.64 UR6, c[0x0][0x890] ;  /* 0x00011200ff0677ac */ /* 0x000f260008000a00 */
[----:B------:R-:W3:Y:S01]  /*47f0*/  LDC R19, c[0x0][0x370] ;  /* 0x0000dc00ff137b82 */ /* 0x000ee20000000800 */
[----:B------:R-:W-:Y:S01]  /*4800*/  UMOV UR13, 0x400 ;  /* 0x00000400000d7882 */ /* 0x000fe20000000000 */
[----:B------:R-:W-:-:S02]  /*4810*/  UPLOP3.LUT UP1, UPT, UPT, UPT, UPT, 0x40, 0x4 ;  /* 0x000000000004789c */ /* 0x000fc40003f2e870 */
[----:B------:R-:W-:Y:S01]  /*4820*/  ULEA UR13, UR4, UR13, 0x18 ;  /* 0x0000000d040d7291 */ /* 0x000fe2000f8ec0ff */
[----:B------:R-:W-:-:S03]  /*4830*/  UMOV UR16, URZ ;  /* 0x000000ff00107c82 */ /* 0x000fc60008000000 */
[----:B------:R-:W3:Y:S01]  /*4840*/  LDC R2, c[0x0][0xb0c] ;  /* 0x0002c300ff027b82 */ /* 0x000ee20000000800 */
[----:B--2---:R-:W-:Y:S02]  /*4850*/  UISETP.NE.U32.AND UP2, UPT, UR8, URZ, UPT ;  /* 0x000000ff0800728c */ /* 0x004fe4000bf45070 */
[----:B----4-:R-:W-:-:S05]  /*4860*/  UISETP.NE.U32.AND UP3, UPT, UR6, URZ, UPT ;  /* 0x000000ff0600728c */ /* 0x010fca000bf65070 */
[----:B------:R-:W2:Y:S01]  /*4870*/  LDC R18, c[0x0][0xb20] ;  /* 0x0002c800ff127b82 */ /* 0x000ea20000000800 */
[----:B-1----:R-:W-:Y:S01]  /*4880*/  ISETP.NE.AND P1, PT, R0, 0x1, PT ;  /* 0x000000010000780c */ /* 0x002fe20003f25270 */
[----:B------:R-:W-:Y:S02]  /*4890*/  UISETP.NE.AND.EX UP2, UPT, UR9, URZ, UPT, UP2 ;  /* 0x000000ff0900728c */ /* 0x000fe4000bf45320 */
[----:B------:R-:W-:-:S04]  /*48a0*/  UISETP.NE.AND.EX UP3, UPT, UR7, URZ, UPT, UP3 ;  /* 0x000000ff0700728c */ /* 0x000fc8000bf65330 */
[----:B------:R-:W1:Y:S08]  /*48b0*/  LDC.64 R32, c[0x0][0x348] ;  /* 0x0000d200ff207b82 */ /* 0x000e700000000a00 */
[----:B------:R-:W4:Y:S08]  /*48c0*/  LDC.64 R16, c[0x0][0xb10] ;  /* 0x0002c400ff107b82 */ /* 0x000f300000000a00 */
[----:B------:R-:W1:Y:S08]  /*48d0*/  LDC.64 R6, c[0x0][0xb18] ;  /* 0x0002c600ff067b82 */ /* 0x000e700000000a00 */
[----:B------:R-:W1:Y:S08]  /*48e0*/  LDC.64 R4, c[0x0][0xb28] ;  /* 0x0002ca00ff047b82 */ /* 0x000e700000000a00 */
[----:B--23--:R-:W1:Y:S02]  /*48f0*/  LDC R20, c[0x0][0x374] ;  /* 0x0000dd00ff147b82 */ /* 0x00ce640000000800 */
.L_x_96:
[C---:B------:R-:W-:Y:S02]  /*4900*/  LEA R0, R29.reuse, UR13, 0x3 ;  /* 0x0000000d1d007c11 */ /* 0x040fe4000f8e18ff */
[----:B------:R-:W-:Y:S02]  /*4910*/  SHF.L.U32 R3, R28, 0x1f, RZ ;  /* 0x0000001f1c037819 */ /* 0x000fe400000006ff */
[----:B------:R-:W-:Y:S02]  /*4920*/  LEA R24, R29, UR13, 0x4 ;  /* 0x0000000d1d187c11 */ /* 0x000fe4000f8e20ff */
[----:B--2---:R-:W2:Y:S02]  /*4930*/  SYNCS.PHASECHK.TRANS64.TRYWAIT P0, [R0+URZ+0x1b0], R3 ;  /* 0x0001b003000075a7 */ /* 0x004ea400080011ff */
[----:B--2---:R-:W-:Y:S05]  /*4940*/  @!P0 BRA `(.L_x_89) ;  /* 0x0000002c00508947 */ /* 0x004fea0003800000 */
.L_x_185:
[----:B------:R-:W-:Y:S01]  /*4950*/  ISETP.GE.AND P0, PT, R22, 0x1, PT ;  /* 0x000000011600780c */ /* 0x000fe20003f06270 */
[----:B------:R-:W3:Y:S01]  /*4960*/  LDS.128 R24, [R24+0x240] ;  /* 0x0002400018187984 */ /* 0x000ee20000000c00 */
[----:B------:R-:W-:Y:S01]  /*4970*/  ISETP.NE.U32.AND P4, PT, RZ, UR6, PT ;  /* 0x00000006ff007c0c */ /* 0x000fe2000bf85070 */
[----:B--2---:R-:W-:Y:S03]  /*4980*/  VIADD R0, R0, 0x1c0 ;  /* 0x000001c000007836 */ /* 0x004fe60000000000 */
[----:B------:R-:W-:Y:S01]  /*4990*/  ISETP.NE.AND.EX P4, PT, RZ, UR7, PT, P4 ;  /* 0x00000007ff007c0c */ /* 0x000fe2000bf85340 */
[----:B------:R-:W-:Y:S01]  /*49a0*/  @!PT LDS RZ, [RZ] ;  /* 0x00000000fffff984 */ /* 0x000fe20000000800 */
[----:B------:R-:W-:Y:S01]  /*49b0*/  @!PT LDS RZ, [RZ] ;  /* 0x00000000fffff984 */ /* 0x000fe20000000800 */
[----:B------:R-:W-:Y:S01]  /*49c0*/  @!PT LDS RZ, [RZ] ;  /* 0x00000000fffff984 */ /* 0x000fe20000000800 */
[----:B------:R-:W-:Y:S01]  /*49d0*/  @!PT LDS RZ, [RZ] ;  /* 0x00000000fffff984 */ /* 0x000fe20000000800 */
[----:B------:R2:W-:Y:S06]  /*49e0*/  MEMBAR.ALL.CTA ;  /* 0x0000000000007992 */ /* 0x0005ec0000008000 */
[----:B--2---:R-:W2:Y:S01]  /*49f0*/  FENCE.VIEW.ASYNC.S ;  /* 0x00000000000073c6 */ /* 0x004ea20000000000 */
[----:B------:R-:W-:Y:S04]  /*4a00*/  PRMT R0, RZ, 0x654, R0 ;  /* 0x00000654ff007816 */ /* 0x000fe80000000000 */
[----:B--2---:R2:W-:Y:S01]  /*4a10*/  SYNCS.ARRIVE.TRANS64.RED.A1T0 RZ, [R0+URZ], RZ ;  /* 0x000000ff00ff79a7 */ /* 0x0045e200081004ff */
[----:B---3--:R-:W-:Y:S11]  /*4a20*/  LOP3.LUT P3, RZ, R26, 0x1, RZ, 0xc0, !PT ;  /* 0x000000011aff7812 */ /* 0x008ff6000786c0ff */
[----:B------:R-:W-:Y:S02]  /*4a30*/  @!UPT UIADD3 URZ, UPT, UPT, URZ, URZ, URZ ;  /* 0x000000fffffff290 */ /* 0x000fe4000fffe0ff */
[----:B------:R-:W-:Y:S02]  /*4a40*/  @P3 MOV R13, R24 ;  /* 0x00000018000d3202 */ /* 0x000fe40000000f00 */
[----:B------:R-:W-:Y:S01]  /*4a50*/  @P3 LOP3.LUT R8, R25, 0xffff, RZ, 0xc0, !PT ;  /* 0x0000ffff19083812 */ /* 0x000fe200078ec0ff */
[----:B--2---:R-:W-:Y:S06]  /*4a60*/  @!P0 BRA `(.L_x_90) ;  /* 0x0000000000a48947 */ /* 0x004fec0003800000 */
[----:B-1----:R-:W-:Y:S01]  /*4a70*/  IMAD.HI.U32 R31, R20, R7, RZ ;  /* 0x00000007141f7227 */ /* 0x002fe200078e00ff */
[----:B------:R-:W-:Y:S02]  /*4a80*/  ISETP.NE.AND P0, PT, R6, 0x1, PT ;  /* 0x000000010600780c */ /* 0x000fe40003f05270 */
[----:B------:R-:W-:Y:S01]  /*4a90*/  ISETP.NE.AND P2, PT, R22, 0x1, PT ;  /* 0x000000011600780c */ /* 0x000fe20003f45270 */
[----:B----4-:R-:W-:Y:S01]  /*4aa0*/  IMAD.HI.U32 R34, R19, R16, RZ ;  /* 0x0000001013227227 */ /* 0x010fe200078e00ff */
[----:B------:R-:W-:Y:S02]  /*4ab0*/  SHF.R.U32.HI R31, RZ, R18, R31 ;  /* 0x00000012ff1f7219 */ /* 0x000fe4000001161f */
[----:B------:R-:W-:Y:S01]  /*4ac0*/  ISETP.NE.AND P5, PT, R2, 0x1, PT ;  /* 0x000000010200780c */ /* 0x000fe20003fa5270 */
[----:B------:R-:W-:Y:S01]  /*4ad0*/  IMAD.HI.U32 R36, R13, R16, RZ ;  /* 0x000000100d247227 */ /* 0x000fe200078e00ff */
[----:B------:R-:W-:Y:S02]  /*4ae0*/  SHF.R.U32.HI R34, RZ, R17, R34 ;  /* 0x00000011ff227219 */ /* 0x000fe40000011622 */
[----:B------:R-:W-:Y:S01]  /*4af0*/  SEL R3, R20, R31, !P0 ;  /* 0x0000001f14037207 */ /* 0x000fe20004000000 */
[C---:B------:R-:W-:Y:S01]  /*4b00*/  IMAD.HI.U32 R31, R8.reuse, R7, RZ ;  /* 0x00000007081f7227 */ /* 0x040fe200078e00ff */
[----:B------:R-:W-:Y:S02]  /*4b10*/  SEL R11, R19, R34, !P5 ;  /* 0x00000022130b7207 */ /* 0x000fe40006800000 */
[----:B------:R-:W-:Y:S01]  /*4b20*/  SHF.R.U32.HI R36, RZ, R17, R36 ;  /* 0x00000011ff247219 */ /* 0x000fe20000011624 */
[----:B------:R-:W-:Y:S01]  /*4b30*/  IMAD.HI.U32 R44, R3, R4, RZ ;  /* 0x00000004032c7227 */ /* 0x000fe200078e00ff */
[----:B------:R-:W-:Y:S03]  /*4b40*/  SHF.R.U32.HI R31, RZ, R18, R31 ;  /* 0x00000012ff1f7219 */ /* 0x000fe6000001161f */
[----:B------:R-:W-:Y:S01]  /*4b50*/  IMAD.HI.U32 R34, R11, R4, RZ ;  /* 0x000000040b227227 */ /* 0x000fe200078e00ff */
[----:B------:R-:W-:Y:S02]  /*4b60*/  @P2 SHF.R.U32.HI R3, RZ, R5, R44 ;  /* 0x00000005ff032219 */ /* 0x000fe4000001162c */
[----:B------:R-:W-:Y:S02]  /*4b70*/  SEL R9, R8, R31, !P0 ;  /* 0x0000001f08097207 */ /* 0x000fe40004000000 */
[----:B------:R-:W-:Y:S01]  /*4b80*/  @P2 SHF.R.U32.HI R11, RZ, R5, R34 ;  /* 0x00000005ff0b2219 */ /* 0x000fe20000011622 */
[C---:B------:R-:W-:Y:S01]  /*4b90*/  IMAD R10, R22.reuse, R3, RZ ;  /* 0x00000003160a7224 */ /* 0x040fe200078e02ff */
[----:B------:R-:W-:Y:S01]  /*4ba0*/  SEL R3, R13, R36, !P5 ;  /* 0x000000240d037207 */ /* 0x000fe20006800000 */
[C---:B------:R-:W-:Y:S03]  /*4bb0*/  IMAD.HI.U32 R14, R9.reuse, R4, RZ ;  /* 0x00000004090e7227 */ /* 0x040fe600078e00ff */
[----:B------:R-:W-:Y:S01]  /*4bc0*/  ISETP.GE.AND P0, PT, R9, R10, PT ;  /* 0x0000000a0900720c */ /* 0x000fe20003f06270 */
[C---:B------:R-:W-:Y:S01]  /*4bd0*/  IMAD R12, R22.reuse, R11, RZ ;  /* 0x0000000b160c7224 */ /* 0x040fe200078e02ff */
[-C--:B------:R-:W-:Y:S04]  /*4be0*/  SHF.R.U32.HI R14, RZ, R5.reuse, R14 ;  /* 0x00000005ff0e7219 */ /* 0x080fe8000001160e */
[----:B------:R-:W-:Y:S02]  /*4bf0*/  ISETP.GE.OR P0, PT, R3, R12, P0 ;  /* 0x0000000c0300720c */ /* 0x000fe40000706670 */
[----:B------:R-:W-:Y:S05]  /*4c00*/  SEL R15, R9, R14, !P2 ;  /* 0x0000000e090f7207 */ /* 0x000fea0005000000 */
[----:B------:R-:W-:Y:S04]  /*4c10*/  IMAD.MOV R14, RZ, RZ, -R15 ;  /* 0x000000ffff0e7224 */ /* 0x000fe800078e0a0f */
[----:B------:R-:W-:Y:S02]  /*4c20*/  IMAD R14, R22, R14, R9 ;  /* 0x0000000e160e7224 */ /* 0x000fe400078e0209 */
[C---:B------:R-:W-:Y:S05]  /*4c30*/  @!P0 IMAD.HI.U32 R10, R3.reuse, R4, RZ ;  /* 0x00000004030a8227 */ /* 0x040fea00078e00ff */
[----:B------:R-:W-:Y:S04]  /*4c40*/  @!P0 SHF.R.U32.HI R10, RZ, R5, R10 ;  /* 0x00000005ff0a8219 */ /* 0x000fe8000001160a */
[----:B------:R-:W-:Y:S01]  /*4c50*/  @!P0 SEL R0, R3, R10, !P2 ;  /* 0x0000000a03008207 */ /* 0x000fe20005000000 */
[----:B------:R-:W-:Y:S03]  /*4c60*/  IMAD.MOV R10, RZ, RZ, -R3 ;  /* 0x000000ffff0a7224 */ /* 0x000fe600078e0a03 */
[----:B------:R-:W-:Y:S01]  /*4c70*/  @!P0 IADD3 R15, PT, PT, R15, -R0, RZ ;  /* 0x800000000f0f8210 */ /* 0x000fe20007ffe0ff */
[----:B------:R-:W-:Y:S01]  /*4c80*/  @!P0 IMAD R0, R11, R14, R0 ;  /* 0x0000000e0b008224 */ /* 0x000fe200078e0200 */
[----:B------:R-:W-:Y:S01]  /*4c90*/  IADD3 R11, PT, PT, -R9, RZ, RZ ;  /* 0x000000ff090b7210 */ /* 0x000fe20007ffe1ff */
[----:B------:R-:W-:Y:S02]  /*4ca0*/  IMAD R13, R2, R10, R13 ;  /* 0x0000000a020d7224 */ /* 0x000fe400078e020d */
[----:B------:R-:W-:Y:S02]  /*4cb0*/  @!P0 IMAD R9, R15, R22, R3 ;  /* 0x000000160f098224 */ /* 0x000fe400078e0203 */
[----:B------:R-:W-:Y:S02]  /*4cc0*/  @!P0 IMAD.MOV.U32 R3, RZ, RZ, R0 ;  /* 0x000000ffff038224 */ /* 0x000fe400078e0000 */
[----:B------:R-:W-:Y:S02]  /*4cd0*/  IMAD R8, R6, R11, R8 ;  /* 0x0000000b06087224 */ /* 0x000fe400078e0208 */
[----:B------:R-:W-:Y:S02]  /*4ce0*/  IMAD R13, R3, R2, R13 ;  /* 0x00000002030d7224 */ /* 0x000fe400078e020d */
[----:B------:R-:W-:Y:S02]  /*4cf0*/  IMAD R8, R9, R6, R8 ;  /* 0x0000000609087224 */ /* 0x000fe400078e0208 */
.L_x_90:
[----:B------:R-:W-:Y:S05]  /*4d00*/  BRA.U UP1, `(.L_x_91) ;  /* 0x0000000101107547 */ /* 0x000fea000b800000 */
[----:B------:R-:W-:Y:S04]  /*4d10*/  MOV R0, UR5 ;  /* 0x0000000500007c02 */ /* 0x000fe80008000f00 */
[----:B------:R-:W-:Y:S04]  /*4d20*/  SHF.L.U32 R3, R0, 0x1f, RZ ;  /* 0x0000001f00037819 */ /* 0x000fe800000006ff */
[----:B------:R-:W2:Y:S02]  /*4d30*/  SYNCS.PHASECHK.TRANS64.TRYWAIT P0, [UR13+0x1a8], R3 ;  /* 0x0001a803ff0075a7 */ /* 0x000ea4000800110d */
[----:B--2---:R-:W-:Y:S05]  /*4d40*/  @!P0 BRA `(.L_x_92) ;  /* 0x0000002800648947 */ /* 0x004fea0003800000 */
.L_x_91:
[----:B------:R-:W-:Y:S05]  /*4d50*/  BRA.U !UP3, `(.L_x_93) ;  /* 0x000000010b347547 */ /* 0x000fea000b800000 */
[----:B------:R-:W-:Y:S01]  /*4d60*/  UPLOP3.LUT UP0, UPT, UPT, UPT, UP2, 0x80, 0x8 ;  /* 0x000000000008789c */ /* 0x000fe20003f0f020 */
[----:B------:R-:W-:Y:S05]  /*4d70*/  HFMA2 R42, -RZ, RZ, 0, 5.9604644775390625e-08 ;  /* 0x00000001ff2a7431 */ /* 0x000fea00000001ff */
[----:B------:R-:W-:Y:S05]  /*4d80*/  PLOP3.LUT P0, PT, PT, PT, UP0, 0x80, 0x8 ;  /* 0x000000000008781c */ /* 0x000fea0003f0f008 */
[----:B------:R-:W3:Y:S01]  /*4d90*/  @UP0 LDCU.64 UR10, c[0x0][0x888] ;  /* 0x00011100ff0a07ac */ /* 0x000ee20008000a00 */
[----:B------:R-:W-:Y:S04]  /*4da0*/  @UP0 UIMAD UR8, UR36, UR6, URZ ;  /* 0x00000006240802a4 */ /* 0x000fe8000f8e02ff */
[----:B---3--:R-:W-:Y:S06]  /*4db0*/  @UP0 UIMAD.WIDE UR10, UR8, 0x4, UR10 ;  /* 0x00000004080a08a5 */ /* 0x008fec000f8e020a */
[----:B------:R-:W-:Y:S02]  /*4dc0*/  IMAD.U32 R10, RZ, RZ, UR10 ;  /* 0x0000000aff0a7e24 */ /* 0x000fe4000f8e00ff */
[----:B------:R-:W-:Y:S05]  /*4dd0*/  IMAD.U32 R11, RZ, RZ, UR11 ;  /* 0x0000000bff0b7e24 */ /* 0x000fea000f8e00ff */
[----:B--2---:R-:W2:Y:S02]  /*4de0*/  @P0 LDG.E R0, desc[UR44][R10.64] ;  /* 0x0000002c0a000981 */ /* 0x004ea4000c1e1900 */
[----:B--2---:R-:W-:Y:S01]  /*4df0*/  @P0 R2UR UR38, R0 ;  /* 0x00000000002602ca */ /* 0x004fe200000e0000 */
[----:B------:R-:W-:Y:S05]  /*4e00*/  IMAD.MOV.U32 R0, RZ, RZ, 0x1 ;  /* 0x00000001ff007424 */ /* 0x000fea00078e00ff */
[----:B------:R-:W-:Y:S08]  /*4e10*/  @!P0 PRMT R42, R0, 0x7610, R42 ;  /* 0x00007610002a8816 */ /* 0x000ff0000000002a */
[----:B------:R-:W3:Y:S02]  /*4e20*/  @!UP0 LDCU UR38, c[0x0][0x880] ;  /* 0x00011000ff2687ac */ /* 0x000ee40008000800 */
.L_x_93:
[----:B---3--:R-:W-:Y:S01]  /*4e30*/  @!P4 FSETP.EQ.AND P5, PT, RZ, UR38, PT ;  /* 0x00000026ff00cc0b */ /* 0x008fe2000bfa2000 */
[----:B------:R-:W-:Y:S01]  /*4e40*/  @!UPT UIADD3 URZ, UPT, UPT, URZ, URZ, URZ ;  /* 0x000000fffffff290 */ /* 0x000fe2000fffe0ff */
[----:B------:R-:W-:Y:S11]  /*4e50*/  @!P4 BRA `(.L_x_94) ;  /* 0x000000000014c947 */ /* 0x000ff60003800000 */
[----:B------:R-:W-:Y:S02]  /*4e60*/  LOP3.LUT P0, RZ, R42, 0xff, RZ, 0xc0, !PT ;  /* 0x000000ff2aff7812 */ /* 0x000fe4000780c0ff */
[----:B------:R-:W-:Y:S04]  /*4e70*/  PLOP3.LUT P5, PT, PT, PT, UP0, 0x80, 0x8 ;  /* 0x000000000008781c */ /* 0x000fe80003faf008 */
[----:B------:R-:W-:Y:S07]  /*4e80*/  PLOP3.LUT P5, PT, P5, PT, PT, 0x8, 0x80 ;  /* 0x000000000080781c */ /* 0x000fee0002fae170 */
[----:B------:R-:W-:Y:S11]  /*4e90*/  @P0 FSETP.EQ.AND P5, PT, RZ, UR38, PT ;  /* 0x00000026ff000c0b */ /* 0x000ff6000bfa2000 */
[----:B------:R-:W-:Y:S02]  /*4ea0*/  @!UPT UIADD3 URZ, UPT, UPT, URZ, URZ, URZ ;  /* 0x000000fffffff290 */ /* 0x000fe4000fffe0ff */
.L_x_94:
[----:B------:R-:W3:Y:S01]  /*4eb0*/  LDC.64 R14, c[0x0][0xb10] ;  /* 0x0002c400ff0e7b82 */ /* 0x000ee20000000a00 */
[----:B------:R-:W-:Y:S01]  /*4ec0*/  ULEA UR14, UR16, UR13, 0x3 ;  /* 0x0000000d100e7291 */ /* 0x000fe2000f8e18ff */
[----:B------:R-:W-:Y:S01]  /*4ed0*/  SHF.L.U32 R12, R30, 0x1f, RZ ;  /* 0x0000001f1e0c7819 */ /* 0x000fe200000006ff */
[----:B------:R-:W-:Y:S01]  /*4ee0*/  VIADD R29, R29, 0x1 ;  /* 0x000000011d1d7836 */ /* 0x000fe20000000000 */
[----:B------:R-:W-:Y:S04]  /*4ef0*/  @P3 SHF.R.U32.HI R23, RZ, 0x10, R25 ;  /* 0x00000010ff173819 */ /* 0x000fe80000011619 */
[----:B------:R-:W5:Y:S02]  /*4f00*/  LDC.64 R10, c[0x0][0xb18] ;  /* 0x0002c600ff0a7b82 */ /* 0x000f640000000a00 */
[----:B------:R-:W1:Y:S01]  /*4f10*/  SYNCS.PHASECHK.TRANS64.TRYWAIT P4, [UR14+0x190], R12 ;  /* 0x0001900cff0075a7 */ /* 0x000e62000808110e */
[----:B---3--:R-:W-:Y:S05]  /*4f20*/  @!P1 IMAD.HI.U32 R14, R13, R14, RZ ;  /* 0x0000000e0d0e9227 */ /* 0x008fea00078e00ff */
[----:B--2---:R-:W2:Y:S01]  /*4f30*/  @!P1 LDC R0, c[0x0][0xb20] ;  /* 0x0002c800ff009b82 */ /* 0x004ea20000000800 */
[----:B------:R-:W-:Y:S01]  /*4f40*/  @!P1 SHF.R.U32.HI R14, RZ, R15, R14 ;  /* 0x0000000fff0e9219 */ /* 0x000fe2000001160e */
[----:B-----5:R-:W-:Y:S01]  /*4f50*/  @!P1 IMAD.HI.U32 R11, R8, R11, RZ ;  /* 0x0000000b080b9227 */ /* 0x020fe200078e00ff */
[----:B------:R-:W-:Y:S05]  /*4f60*/  @!P1 ISETP.NE.AND P0, PT, R10, 0x1, PT ;  /* 0x000000010a00980c */ /* 0x000fea0003f05270 */
[----:B------:R-:W3:Y:S01]  /*4f70*/  @!P1 LDC R3, c[0x0][0xb0c] ;  /* 0x0002c300ff039b82 */ /* 0x000ee20000000800 */
[----:B--2---:R-:W-:Y:S02]  /*4f80*/  @!P1 SHF.R.U32.HI R9, RZ, R0, R11 ;  /* 0x00000000ff099219 */ /* 0x004fe4000001160b */
[----:B---3--:R-:W-:Y:S02]  /*4f90*/  @!P1 ISETP.NE.AND P2, PT, R3, 0x1, PT ;  /* 0x000000010300980c */ /* 0x008fe40003f45270 */
[----:B------:R-:W-:Y:S02]  /*4fa0*/  @!P1 SEL R9, R8, R9, !P0 ;  /* 0x0000000908099207 */ /* 0x000fe40004000000 */
[----:B------:R-:W-:Y:S02]  /*4fb0*/  ELECT P0, URZ, PT ;  /* 0x0000000000ff782f */ /* 0x000fe40003800000 */
[----:B------:R-:W-:Y:S05]  /*4fc0*/  @!P1 SEL R14, R13, R14, !P2 ;  /* 0x0000000e0d0e9207 */ /* 0x000fea0005000000 */
[----:B------:R-:W-:Y:S02]  /*4fd0*/  @!P1 IMAD.IADD R0, R9, 0x1, -R14 ;  /* 0x0000000109009824 */ /* 0x000fe400078e0a0e */
[----:B------:R-:W-:Y:S02]  /*4fe0*/  @!P1 IMAD.IADD R9, R14, 0x1, -R9 ;  /* 0x000000010e099824 */ /* 0x000fe400078e0a09 */
[----:B------:R-:W-:Y:S02]  /*4ff0*/  @!P1 IMAD R13, R0, R3, R13 ;  /* 0x00000003000d9224 */ /* 0x000fe400078e020d */
[----:B------:R-:W-:Y:S01]  /*5000*/  @!P1 IMAD R8, R9, R10, R8 ;  /* 0x0000000a09089224 */ /* 0x000fe200078e0208 */
[----:B-1----:R-:W-:Y:S06]  /*5010*/  @!P4 BRA `(.L_x_95) ;  /* 0x0000002400c8c947 */ /* 0x002fec0003800000 */
.L_x_188:
[----:B------:R-:W-:Y:S01]  /*5020*/  PLOP3.LUT P5, PT, P5, P0, PT, 0xf2, 0x2f ;  /* 0x00000000002f781c */ /* 0x000fe20002fa1e72 */
[----:B------:R-:W-:Y:S01]  /*5030*/  UMOV UR18, 0x0 ;  /* 0x0000000000127882 */ /* 0x000fe20000000000 */
[----:B------:R-:W-:Y:S01]  /*5040*/  UMOV UR19, 0x10000000 ;  /* 0x1000000000137882 */ /* 0x000fe20000000000 */
[----:B------:R-:W-:Y:S01]  /*5050*/  UMOV UR12, UR36 ;  /* 0x00000024000c7c82 */ /* 0x000fe20008000000 */
[----:B------:R-:W-:Y:S09]  /*5060*/  @P3 R2UR UR36, R23 ;  /* 0x00000000172432ca */ /* 0x000ff200000e0000 */
[----:B-1----:R-:W-:Y:S01]  /*5070*/  @!P5 IADD3 R3, P0, PT, R32, 0x580, RZ ;  /* 0x000005802003d810 */ /* 0x002fe20007f1e0ff */
[----:B------:R-:W-:Y:S01]  /*5080*/  @!P5 IMAD.SHL.U32 R39, R39, 0x8, RZ ;  /* 0x000000082727d824 */ /* 0x000fe200078e00ff */
[----:B------:R-:W-:Y:S01]  /*5090*/  VOTEU.ALL UP1, P5 ;  /* 0x0000000000ff7886 */ /* 0x000fe20002820000 */
[----:B------:R-:W-:Y:S01]  /*50a0*/  @!P5 IMAD.SHL.U32 R41, R41, 0x40, RZ ;  /* 0x000000402929d824 */ /* 0x000fe200078e00ff */
[----:B------:R-:W-:Y:S01]  /*50b0*/  @!P5 R2UR UR9, R3 ;  /* 0x000000000309d2ca */ /* 0x000fe200000e0000 */
[----:B------:R-:W-:Y:S01]  /*50c0*/  @!P5 IMAD.X R0, RZ, RZ, R33, P0 ;  /* 0x000000ffff00d224 */ /* 0x000fe200000e0621 */
[----:B------:R-:W-:Y:S01]  /*50d0*/  @!P5 R2UR UR10, R39 ;  /* 0x00000000270ad2ca */ /* 0x000fe200000e0000 */
[----:B------:R-:W-:Y:S01]  /*50e0*/  @!UP1 ULEA UR15, UR16, UR13, 0xa ;  /* 0x0000000d100f9291 */ /* 0x000fe2000f8e50ff */
[----:B------:R-:W-:Y:S01]  /*50f0*/  @!P5 R2UR UR11, R41 ;  /* 0x00000000290bd2ca */ /* 0x000fe200000e0000 */
[----:B------:R-:W-:Y:S01]  /*5100*/  UIADD3 UR16, UPT, UPT, UR16, 0x1, URZ ;  /* 0x0000000110107890 */ /* 0x000fe2000fffe0ff */
[----:B------:R-:W-:Y:S01]  /*5110*/  @!P5 R2UR UR8, R0 ;  /* 0x000000000008d2ca */ /* 0x000fe200000e0000 */
[----:B------:R-:W-:Y:S01]  /*5120*/  IMAD.IADD R39, R8, 0x1, R38 ;  /* 0x0000000108277824 */ /* 0x000fe200078e0226 */
[----:B------:R-:W-:Y:S01]  /*5130*/  ISETP.NE.AND P0, PT, R29, 0x2, PT ;  /* 0x000000021d00780c */ /* 0x000fe20003f05270 */
[----:B------:R-:W-:Y:S03]  /*5140*/  IMAD.IADD R41, R13, 0x1, R40 ;  /* 0x000000010d297824 */ /* 0x000fe600078e0228 */
[----:B------:R-:W-:Y:S01]  /*5150*/  SEL R3, RZ, 0x1, P0 ;  /* 0x00000001ff037807 */ /* 0x000fe20000000000 */
[----:B------:R-:W-:Y:S01]  /*5160*/  IMAD.U32 R10, RZ, RZ, UR9 ;  /* 0x00000009ff0a7e24 */ /* 0x000fe2000f8e00ff */
[----:B------:R-:W-:Y:S01]  /*5170*/  UIADD3 UR9, UPT, UPT, UR14, 0x180, URZ ;  /* 0x000001800e097890 */ /* 0x000fe2000fffe0ff */
[----:B------:R-:W-:Y:S02]  /*5180*/  SEL R29, R29, RZ, P0 ;  /* 0x000000ff1d1d7207 */ /* 0x000fe40000000000 */
[----:B------:R-:W-:Y:S02]  /*5190*/  LOP3.LUT R28, R28, R3, RZ, 0x3c, !PT ;  /* 0x000000031c1c7212 */ /* 0x000fe400078e3cff */
[----:B------:R-:W-:Y:S01]  /*51a0*/  IMAD.U32 R11, RZ, RZ, UR8 ;  /* 0x00000008ff0b7e24 */ /* 0x000fe2000f8e00ff */
[----:B------:R-:W-:Y:S01]  /*51b0*/  @!P5 R2UR UR20, R10 ;  /* 0x000000000a14d2ca */ /* 0x000fe200000e0000 */
[----:B------:R-:W-:Y:S01]  /*51c0*/  @!UP1 UIADD3 UR8, UPT, UPT, UR15, 0x280, URZ ;  /* 0x000002800f089890 */ /* 0x000fe2000fffe0ff */
[----:B------:R-:W-:Y:S02]  /*51d0*/  VOTEU.ALL UP1, P5 ;  /* 0x0000000000ff7886 */ /* 0x000fe40002820000 */
[----:B------:R-:W-:Y:S01]  /*51e0*/  @!P5 R2UR UR21, R11 ;  /* 0x000000000b15d2ca */ /* 0x000fe200000e0000 */
[----:B------:R-:W-:Y:S11]  /*51f0*/  UPRMT UR15, UR4, 0x654, UR9 ;  /* 0x00000654040f7896 */ /* 0x000ff60008000009 */
[----:B------:R-:W-:Y:S01]  /*5200*/  @!UPT UIADD3 URZ, UPT, UPT, URZ, URZ, URZ ;  /* 0x000000fffffff290 */ /* 0x000fe2000fffe0ff */
[----:B------:R2:W-:Y:S01]  /*5210*/  @!UP1 UTMALDG.3D [UR8], [UR20], desc[UR18] ;  /* 0x00001208140095b4 */ /* 0x0005e20008011000 */
[----:B------:R2:W-:Y:S01]  /*5220*/  @!P5 SYNCS.ARRIVE.TRANS64.RED.A0TR RZ, [UR14+0x180], R21 ;  /* 0x00018015ffffd9a7 */ /* 0x0005e2000830040e */
[----:B------:R-:W-:Y:S04]  /*5230*/  UISETP.NE.AND UP1, UPT, UR16, 0x2, UPT ;  /* 0x000000021000788c */ /* 0x000fe8000bf25270 */
[----:B------:R-:W-:Y:S02]  /*5240*/  USEL UR14, URZ, 0x1, UP1 ;  /* 0x00000001ff0e7887 */ /* 0x000fe40008800000 */
[----:B------:R-:W-:Y:S02]  /*5250*/  USEL UR16, UR16, URZ, UP1 ;  /* 0x000000ff10107287 */ /* 0x000fe40008800000 */
[----:B------:R-:W-:Y:S02]  /*5260*/  UPLOP3.LUT UP1, UPT, UPT, UPT, UPT, 0x80, 0x8 ;  /* 0x000000000008789c */ /* 0x000fe40003f2f070 */
[----:B------:R-:W-:Y:S01]  /*5270*/  LOP3.LUT R30, R30, UR14, RZ, 0x3c, !PT ;  /* 0x0000000e1e1e7c12 */ /* 0x000fe2000f8e3cff */
[----:B------:R-:W-:Y:S01]  /*5280*/  SYNCS.ARRIVE.TRANS64.RED.A1T0 RZ, [UR15], RZ ;  /* 0x000000ffffff79a7 */ /* 0x000fe2000810040f */
[----:B------:R-:W-:Y:S07]  /*5290*/  @P3 BRA `(.L_x_96) ;  /* 0xfffffff400983947 */ /* 0x000fee000383ffff */
[----:B------:R-:W-:Y:S01]  /*52a0*/  UIADD3 UR13, UPT, UPT, UR13, 0x190, URZ ;  /* 0x000001900d0d7890 */ /* 0x000fe2000fffe0ff */
[----:B------:R-:W-:-:S03]  /*52b0*/  SHF.L.U32 R3, R30, 0x1f, RZ ;  /* 0x0000001f1e037819 */ /* 0x000fc600000006ff */
[----:B------:R-:W-:-:S09]  /*52c0*/  ULEA UR4, UR16, UR13, 0x3 ;  /* 0x0000000d10047291 */ /* 0x000fd2000f8e18ff */
[----:B------:R-:W1:Y:S02]  /*52d0*/  SYNCS.PHASECHK.TRANS64.TRYWAIT P0, [UR4], R3 ;  /* 0x00000003ff0075a7 */ /* 0x000e640008001104 */
[----:B-1----:R-:W-:Y:S05]  /*52e0*/  @!P0 BRA `(.L_x_97) ;  /* 0x00000024002c8947 */ /* 0x002fea0003800000 */
.L_x_190:
[----:B------:R-:W-:-:S04]  /*52f0*/  UIADD3 UR5, UPT, UPT, UR16, 0x1, URZ ;  /* 0x0000000110057890 */ /* 0x000fc8000fffe0ff */
[----:B------:R-:W-:-:S04]  /*5300*/  UISETP.NE.AND UP0, UPT, UR5, 0x2, UPT ;  /* 0x000000020500788c */ /* 0x000fc8000bf05270 */
[----:B------:R-:W-:Y:S02]  /*5310*/  USEL UR4, URZ, 0x1, UP0 ;  /* 0x00000001ff047887 */ /* 0x000fe40008000000 */
[----:B------:R-:W-:-:S04]  /*5320*/  USEL UR5, UR5, URZ, UP0 ;  /* 0x000000ff05057287 */ /* 0x000fc80008000000 */
[----:B------:R-:W-:Y:S01]  /*5330*/  ULEA UR5, UR5, UR13, 0x3 ;  /* 0x0000000d05057291 */ /* 0x000fe2000f8e18ff */
[----:B-1----:R-:W-:-:S04]  /*5340*/  LOP3.LUT R3, R30, UR4, RZ, 0x3c, !PT ;  /* 0x000000041e037c12 */ /* 0x002fc8000f8e3cff */
[----:B------:R-:W-:Y:S01]  /*5350*/  SHF.L.U32 R3, R3, 0x1f, RZ ;  /* 0x0000001f03037819 */ /* 0x000fe200000006ff */
[----:B------:R-:W-:-:S07]  /*5360*/  IMAD.U32 R0, RZ, RZ, UR5 ;  /* 0x00000005ff007e24 */ /* 0x000fce000f8e00ff */
.L_x_98:
[----:B-1----:R1:W3:Y:S02]  /*5370*/  SYNCS.PHASECHK.TRANS64.TRYWAIT P0, [R0+URZ], R3 ;  /* 0x00000003000075a7 */ /* 0x0022e400080011ff */
[----:B---3--:R-:W-:Y:S05]  /*5380*/  @!P0 NANOSLEEP.SYNCS 0x989680 ;  /* 0x009896800000895d */ /* 0x008fea0003900000 */
[----:B------:R-:W3:Y:S02]  /*5390*/  @!P0 SYNCS.PHASECHK.TRANS64 P0, [R0+URZ], R3 ;  /* 0x00000003000085a7 */ /* 0x000ee400080010ff */
[----:B--23--:R-:W-:Y:S05]  /*53a0*/  @P0 EXIT ;  /* 0x000000000000094d */ /* 0x00cfea0003800000 */
[----:B------:R-:W-:Y:S05]  /*53b0*/  BRA `(.L_x_98) ;  /* 0xfffffffc00ec7947 */ /* 0x000fea000383ffff */
.L_x_88:
[----:B------:R-:W-:-:S06]  /*53c0*/  UISETP.GE.AND UP1, UPT, UR8, 0x4, UPT ;  /* 0x000000040800788c */ /* 0x000fcc000bf26270 */
[----:B------:R-:W-:-:S13]  /*53d0*/  PLOP3.LUT P0, PT, PT, PT, UP1, 0x80, 0x8 ;  /* 0x000000000008781c */ /* 0x000fda0003f0f018 */
[----:B------:R-:W-:Y:S05]  /*53e0*/  @!P0 EXIT ;  /* 0x000000000000894d */ /* 0x000fea0003800000 */
[----:B------:R-:W-:Y:S01]  /*53f0*/  BAR.SYNC.DEFER_BLOCKING 0x6, 0xa0 ;  /* 0x0182800000007b1d */ /* 0x000fe20000010000 */
[C---:B------:R-:W-:Y:S01]  /*5400*/  IMAD.SHL.U32 R0, R52.reuse, 0x8, RZ ;  /* 0x0000000834007824 */ /* 0x040fe200078e00ff */
[----:B------:R-:W-:Y:S01]  /*5410*/  CS2R R48, SRZ ;  /* 0x0000000000307805 */ /* 0x000fe2000001ff00 */
[C---:B------:R-:W-:Y:S02]  /*5420*/  IMAD.U32 R26, R52.reuse, 0x10000, RZ ;  /* 0x00010000341a7824 */ /* 0x040fe400078e00ff */
[----:B------:R-:W-:Y:S01]  /*5430*/  IMAD.SHL.U32 R51, R52, 0x4, RZ ;  /* 0x0000000434337824 */ /* 0x000fe200078e00ff */
[----:B------:R-:W-:Y:S02]  /*5440*/  UMOV UR5, 0x400 ;  /* 0x0000040000057882 */ /* 0x000fe40000000000 */
[----:B------:R-:W1:Y:S01]  /*5450*/  LDC R45, c[0x0][0x370] ;  /* 0x0000dc00ff2d7b82 */ /* 0x000e620000000800 */
[----:B------:R-:W-:Y:S01]  /*5460*/  ULEA UR5, UR4, UR5, 0x18 ;  /* 0x0000000504057291 */ /* 0x000fe2000f8ec0ff */
[----:B------:R-:W-:Y:S01]  /*5470*/  LOP3.LUT R0, R0, 0x78, RZ, 0xc0, !PT ;  /* 0x0000007800007812 */ /* 0x000fe200078ec0ff */
[----:B------:R-:W-:Y:S01]  /*5480*/  IMAD.MOV.U32 R50, RZ, RZ, 0x1 ;  /* 0x00000001ff327424 */ /* 0x000fe200078e00ff */
[----:B------:R-:W-:Y:S01]  /*5490*/  LOP3.LUT R26, R26, 0x600000, RZ, 0xc0, !PT ;  /* 0x006000001a1a7812 */ /* 0x000fe200078ec0ff */
[----:B------:R-:W-:Y:S01]  /*54a0*/  IMAD.MOV.U32 R10, RZ, RZ, RZ ;  /* 0x000000ffff0a7224 */ /* 0x000fe200078e00ff */
[----:B------:R-:W-:Y:S01]  /*54b0*/  LOP3.LUT R51, R0, 0x180, R51, 0xf8, !PT ;  /* 0x0000018000337812 */ /* 0x000fe200078ef833 */
[----:B------:R-:W2:Y:S01]  /*54c0*/  LDCU.64 UR52, c[0x0][0x348] ;  /* 0x00006900ff3477ac */ /* 0x000ea20008000a00 */
[----:B------:R-:W4:Y:S01]  /*54d0*/  LDC R24, c[0x0][0xb0c] ;  /* 0x0002c300ff187b82 */ /* 0x000f220000000800 */
[----:B------:R-:W-:-:S02]  /*54e0*/  LOP3.LUT R52, R52, 0x60, RZ, 0xc0, !PT ;  /* 0x0000006034347812 */ /* 0x000fc400078ec0ff */
[----:B------:R-:W-:Y:S01]  /*54f0*/  SHF.L.U32 R51, R51, 0x1, RZ ;  /* 0x0000000133337819 */ /* 0x000fe200000006ff */
[----:B------:R-:W1:Y:S04]  /*5500*/  LDCU.64 UR40, c[0x0][0x888] ;  /* 0x00011100ff2877ac */ /* 0x000e680008000a00 */
[----:B------:R-:W1:Y:S01]  /*5510*/  LDC R43, c[0x0][0xb20] ;  /* 0x0002c800ff2b7b82 */ /* 0x000e620000000800 */
[----:B------:R-:W3:Y:S01]  /*5520*/  LDS R3, [UR5+0x260] ;  /* 0x00026005ff037984 */ /* 0x000ee20008000800 */
[----:B------:R-:W1:Y:S01]  /*5530*/  LDCU.64 UR42, c[0x0][0x890] ;  /* 0x00011200ff2a77ac */ /* 0x000e620008000a00 */
[----:B------:R-:W-:Y:S01]  /*5540*/  UMOV UR37, URZ ;  /* 0x000000ff00257c82 */ /* 0x000fe20008000000 */
[----:B------:R-:W-:-:S04]  /*5550*/  UMOV UR49, URZ ;  /* 0x000000ff00317c82 */ /* 0x000fc80008000000 */
[----:B------:R-:W1:Y:S01]  /*5560*/  LDC R23, c[0x0][0xb30] ;  /* 0x0002cc00ff177b82 */ /* 0x000e620000000800 */
[----:B------:R-:W-:Y:S01]  /*5570*/  UMOV UR48, URZ ;  /* 0x000000ff00307c82 */ /* 0x000fe20008000000 */
[----:B------:R-:W-:-:S06]  /*5580*/  UMOV UR47, URZ ;  /* 0x000000ff002f7c82 */ /* 0x000fcc0008000000 */
[----:B------:R-:W1:Y:S08]  /*5590*/  LDC.64 R36, c[0x0][0xb10] ;  /* 0x0002c400ff247b82 */ /* 0x000e700000000a00 */
[----:B------:R-:W1:Y:S08]  /*55a0*/  LDC.64 R18, c[0x0][0xb18] ;  /* 0x0002c600ff127b82 */ /* 0x000e700000000a00 */
[----:B------:R-:W1:Y:S08]  /*55b0*/  LDC.64 R16, c[0x0][0xb28] ;  /* 0x0002ca00ff107b82 */ /* 0x000e700000000a00 */
[----:B------:R-:W1:Y:S01]  /*55c0*/  LDC.64 R34, c[0x0][0x8b0] ;  /* 0x00022c00ff227b82 */ /* 0x000e620000000a00 */
[----:B---3--:R-:W-:-:S07]  /*55d0*/  IADD3 R26, PT, PT, R3, R26, RZ ;  /* 0x0000001a031a7210 */ /* 0x008fce0007ffe0ff */
[----:B------:R-:W3:Y:S08]  /*55e0*/  LDC.64 R32, c[0x0][0x8a8] ;  /* 0x00022a00ff207b82 */ /* 0x000ef00000000a00 */
[----:B--2-4-:R-:W1:Y:S02]  /*55f0*/  LDC R44, c[0x0][0x374] ;  /* 0x0000dd00ff2c7b82 */ /* 0x014e640000000800 */
.L_x_114:
[----:B--2---:R-:W2:Y:S01]  /*5600*/  S2UR UR46, SR_CgaCtaId ;  /* 0x00000000002e79c3 */ /* 0x004ea20000008800 */
[----:B------:R-:W-:Y:S01]  /*5610*/  UMOV UR39, 0x400 ;  /* 0x0000040000277882 */ /* 0x000fe20000000000 */
[----:B------:R-:W-:Y:S01]  /*5620*/  SHF.L.U32 R3, R48, 0x1f, RZ ;  /* 0x0000001f30037819 */ /* 0x000fe200000006ff */
[----:B--2---:R-:W-:Y:S06]  /*5630*/  ULEA UR39, UR46, UR39, 0x18 ;  /* 0x000000272e277291 */ /* 0x004fec000f8ec0ff */
[C---:B------:R-:W-:Y:S02]  /*5640*/  LEA R0, R10.reuse, UR39, 0x3 ;  /* 0x000000270a007c11 */ /* 0x040fe4000f8e18ff */
[----:B------:R-:W-:Y:S02]  /*5650*/  LEA R12, R10, UR39, 0x4 ;  /* 0x000000270a0c7c11 */ /* 0x000fe4000f8e20ff */
[----:B------:R-:W2:Y:S02]  /*5660*/  SYNCS.PHASECHK.TRANS64.TRYWAIT P0, [R0+URZ+0x1b0], R3 ;  /* 0x0001b003000075a7 */ /* 0x000ea400080011ff */
[----:B-12---:R-:W-:Y:S05]  /*5670*/  @!P0 BRA `(.L_x_99) ;  /* 0x0000002000608947 */ /* 0x006fea0003800000 */
.L_x_191:
[----:B------:R-:W-:Y:S01]  /*5680*/  ISETP.GE.AND P0, PT, R22, 0x1, PT ;  /* 0x000000011600780c */ /* 0x000fe20003f06270 */
[----:B------:R-:W4:Y:S01]  /*5690*/  LDS.128 R12, [R12+0x240] ;  /* 0x000240000c0c7984 */ /* 0x000f220000000c00 */
[----:B--2---:R-:W-:Y:S01]  /*56a0*/  VIADD R0, R0, 0x1c0 ;  /* 0x000001c000007836 */ /* 0x004fe20000000000 */
        /* <DEDUP_REMOVED lines=8> */
[----:B----4-:R-:W-:Y:S04]  /*5730*/  LOP3.LUT P6, RZ, R14, 0x1, RZ, 0xc0, !PT ;  /* 0x000000010eff7812 */ /* 0x010fe800078cc0ff */
[----:B------:R-:W-:Y:S09]  /*5740*/  P2R R53, PR, RZ, 0x40 ;  /* 0x00000040ff357803 */ /* 0x000ff20000000000 */
[----:B------:R-:W-:Y:S02]  /*5750*/  @P6 MOV R27, R12 ;  /* 0x0000000c001b6202 */ /* 0x000fe40000000f00 */
[----:B------:R-:W-:Y:S01]  /*5760*/  @P6 LOP3.LUT R25, R13, 0xffff, RZ, 0xc0, !PT ;  /* 0x0000ffff0d196812 */ /* 0x000fe200078ec0ff */
[----:B--2---:R-:W-:Y:S06]  /*5770*/  @!P0 BRA `(.L_x_100) ;  /* 0x0000000000a48947 */ /* 0x004fec0003800000 */
[----:B-1----:R-:W-:Y:S01]  /*5780*/  IMAD.HI.U32 R30, R44, R19, RZ ;  /* 0x000000132c1e7227 */ /* 0x002fe200078e00ff */
[----:B------:R-:W-:Y:S02]  /*5790*/  ISETP.NE.AND P0, PT, R18, 0x1, PT ;  /* 0x000000011200780c */ /* 0x000fe40003f05270 */
[----:B------:R-:W-:Y:S01]  /*57a0*/  ISETP.NE.AND P1, PT, R22, 0x1, PT ;  /* 0x000000011600780c */ /* 0x000fe20003f25270 */
[-C--:B------:R-:W-:Y:S01]  /*57b0*/  IMAD.HI.U32 R20, R45, R36.reuse, RZ ;  /* 0x000000242d147227 */ /* 0x080fe200078e00ff */
[----:B------:R-:W-:Y:S02]  /*57c0*/  SHF.R.U32.HI R11, RZ, R43, R30 ;  /* 0x0000002bff0b7219 */ /* 0x000fe4000001161e */
[----:B------:R-:W-:Y:S01]  /*57d0*/  ISETP.NE.AND P2, PT, R24, 0x1, PT ;  /* 0x000000011800780c */ /* 0x000fe20003f45270 */
[----:B------:R-:W-:Y:S01]  /*57e0*/  IMAD.HI.U32 R56, R25, R19, RZ ;  /* 0x0000001319387227 */ /* 0x000fe200078e00ff */
[----:B------:R-:W-:Y:S02]  /*57f0*/  SHF.R.U32.HI R20, RZ, R37, R20 ;  /* 0x00000025ff147219 */ /* 0x000fe40000011614 */
[----:B------:R-:W-:Y:S01]  /*5800*/  SEL R3, R44, R11, !P0 ;  /* 0x0000000b2c037207 */ /* 0x000fe20004000000 */
[----:B------:R-:W-:Y:S01]  /*5810*/  IMAD.HI.U32 R54, R27, R36, RZ ;  /* 0x000000241b367227 */ /* 0x000fe200078e00ff */
[----:B------:R-:W-:Y:S03]  /*5820*/  SEL R7, R45, R20, !P2 ;  /* 0x000000142d077207 */ /* 0x000fe60005000000 */
[-C--:B------:R-:W-:Y:S01]  /*5830*/  IMAD.HI.U32 R20, R3, R16.reuse, RZ ;  /* 0x0000001003147227 */ /* 0x080fe200078e00ff */
[----:B------:R-:W-:Y:S03]  /*5840*/  SHF.R.U32.HI R54, RZ, R37, R54 ;  /* 0x00000025ff367219 */ /* 0x000fe60000011636 */
[----:B------:R-:W-:Y:S01]  /*5850*/  IMAD.HI.U32 R30, R7, R16, RZ ;  /* 0x00000010071e7227 */ /* 0x000fe200078e00ff */
[----:B------:R-:W-:Y:S02]  /*5860*/  @P1 SHF.R.U32.HI R3, RZ, R17, R20 ;  /* 0x00000011ff031219 */ /* 0x000fe40000011614 */
[----:B------:R-:W-:Y:S02]  /*5870*/  SHF.R.U32.HI R20, RZ, R43, R56 ;  /* 0x0000002bff147219 */ /* 0x000fe40000011638 */
[----:B------:R-:W-:Y:S01]  /*5880*/  @P1 SHF.R.U32.HI R7, RZ, R17, R30 ;  /* 0x00000011ff071219 */ /* 0x000fe2000001161e */
[C---:B------:R-:W-:Y:S01]  /*5890*/  IMAD R2, R22.reuse, R3, RZ ;  /* 0x0000000316027224 */ /* 0x040fe200078e02ff */
[----:B------:R-:W-:Y:S02]  /*58a0*/  SEL R5, R25, R20, !P0 ;  /* 0x0000001419057207 */ /* 0x000fe40004000000 */
[----:B------:R-:W-:Y:S01]  /*58b0*/  SEL R3, R27, R54, !P2 ;  /* 0x000000361b037207 */ /* 0x000fe20005000000 */
[----:B------:R-:W-:Y:S01]  /*58c0*/  IMAD R4, R22, R7, RZ ;  /* 0x0000000716047224 */ /* 0x000fe200078e02ff */
[C---:B------:R-:W-:Y:S01]  /*58d0*/  ISETP.GE.AND P0, PT, R5.reuse, R2, PT ;  /* 0x000000020500720c */ /* 0x040fe20003f06270 */
[----:B------:R-:W-:Y:S03]  /*58e0*/  IMAD.HI.U32 R6, R5, R16, RZ ;  /* 0x0000001005067227 */ /* 0x000fe600078e00ff */
[----:B------:R-:W-:Y:S01]  /*58f0*/  ISETP.GE.OR P0, PT, R3, R4, P0 ;  /* 0x000000040300720c */ /* 0x000fe20000706670 */
[----:B------:R-:W-:Y:S01]  /*5900*/  IMAD.MOV R4, RZ, RZ, -R3 ;  /* 0x000000ffff047224 */ /* 0x000fe200078e0a03 */
[-C--:B------:R-:W-:Y:S03]  /*5910*/  SHF.R.U32.HI R6, RZ, R17.reuse, R6 ;  /* 0x00000011ff067219 */ /* 0x080fe60000011606 */
[----:B------:R-:W-:Y:S01]  /*5920*/  IMAD R27, R24, R4, R27 ;  /* 0x00000004181b7224 */ /* 0x000fe200078e021b */
[----:B------:R-:W-:Y:S05]  /*5930*/  SEL R9, R5, R6, !P1 ;  /* 0x0000000605097207 */ /* 0x000fea0004800000 */
[----:B------:R-:W-:Y:S02]  /*5940*/  IMAD.MOV R6, RZ, RZ, -R9 ;  /* 0x000000ffff067224 */ /* 0x000fe400078e0a09 */
[C---:B------:R-:W-:Y:S04]  /*5950*/  @!P0 IMAD.HI.U32 R2, R3.reuse, R16, RZ ;  /* 0x0000001003028227 */ /* 0x040fe800078e00ff */
[----:B------:R-:W-:Y:S01]  /*5960*/  IMAD R6, R22, R6, R5 ;  /* 0x0000000616067224 */ /* 0x000fe200078e0205 */
[----:B------:R-:W-:Y:S04]  /*5970*/  @!P0 SHF.R.U32.HI R2, RZ, R17, R2 ;  /* 0x00000011ff028219 */ /* 0x000fe80000011602 */
[----:B------:R-:W-:Y:S02]  /*5980*/  @!P0 SEL R0, R3, R2, !P1 ;  /* 0x0000000203008207 */ /* 0x000fe40004800000 */
[----:B------:R-:W-:Y:S02]  /*5990*/  IADD3 R2, PT, PT, -R5, RZ, RZ ;  /* 0x000000ff05027210 */ /* 0x000fe40007ffe1ff */
[----:B------:R-:W-:Y:S01]  /*59a0*/  @!P0 IADD3 R8, PT, PT, R9, -R0, RZ ;  /* 0x8000000009088210 */ /* 0x000fe20007ffe0ff */
[----:B------:R-:W-:Y:S02]  /*59b0*/  @!P0 IMAD R0, R7, R6, R0 ;  /* 0x0000000607008224 */ /* 0x000fe400078e0200 */
[----:B------:R-:W-:Y:S02]  /*59c0*/  IMAD R25, R18, R2, R25 ;  /* 0x0000000212197224 */ /* 0x000fe400078e0219 */
[----:B------:R-:W-:Y:S02]  /*59d0*/  @!P0 IMAD R5, R8, R22, R3 ;  /* 0x0000001608058224 */ /* 0x000fe400078e0203 */
[----:B------:R-:W-:Y:S04]  /*59e0*/  @!P0 IMAD.MOV.U32 R3, RZ, RZ, R0 ;  /* 0x000000ffff038224 */ /* 0x000fe800078e0000 */
[----:B------:R-:W-:Y:S02]  /*59f0*/  IMAD R27, R3, R24, R27 ;  /* 0x00000018031b7224 */ /* 0x000fe400078e021b */
[----:B------:R-:W-:Y:S07]  /*5a00*/  IMAD R25, R5, R18, R25 ;  /* 0x0000001205197224 */ /* 0x000fee00078e0219 */
.L_x_100:
[----:B------:R-:W-:Y:S01]  /*5a10*/  ULEA.HI UR5, UR37, UR37, URZ, 0x1 ;  /* 0x0000002525057291 */ /* 0x000fe2000f8f08ff */
[----:B-1----:R-:W-:Y:S01]  /*5a20*/  ISETP.NE.U32.AND P1, PT, R34, RZ, PT ;  /* 0x000000ff2200720c */ /* 0x002fe20003f25070 */
[----:B------:R-:W-:Y:S02]  /*5a30*/  UISETP.NE.U32.AND UP2, UPT, UR42, URZ, UPT ;  /* 0x000000ff2a00728c */ /* 0x000fe4000bf45070 */
[----:B------:R-:W-:Y:S01]  /*5a40*/  USHF.L.U32 UR4, UR5, 0x2, URZ ;  /* 0x0000000205047899 */ /* 0x000fe200080006ff */
[----:B------:R-:W-:Y:S01]  /*5a50*/  ISETP.NE.AND.EX P1, PT, R35, RZ, PT, P1 ;  /* 0x000000ff2300720c */ /* 0x000fe20003f25310 */
[----:B------:R-:W-:Y:S02]  /*5a60*/  UISETP.NE.AND.EX UP2, UPT, UR43, URZ, UPT, UP2 ;  /* 0x000000ff2b00728c */ /* 0x000fe4000bf45320 */
[----:B------:R-:W-:Y:S02]  /*5a70*/  ULOP3.LUT UR5, UR5, 0xffe, URZ, 0xc0, !UPT ;  /* 0x00000ffe05057892 */ /* 0x000fe4000f8ec0ff */
[----:B------:R-:W-:Y:S02]  /*5a80*/  UISETP.NE.AND UP0, UPT, UR50, URZ, UPT ;  /* 0x000000ff3200728c */ /* 0x000fe4000bf05270 */
[----:B------:R-:W-:Y:S02]  /*5a90*/  ULOP3.LUT UR4, UR4, 0xfffffff8, URZ, 0xc0, !UPT ;  /* 0xfffffff804047892 */ /* 0x000fe4000f8ec0ff */
[----:B------:R-:W-:Y:S02]  /*5aa0*/  UIADD3 UR5, UPT, UPT, -UR5, UR37, URZ ;  /* 0x0000002505057290 */ /* 0x000fe4000fffe1ff */
[----:B------:R-:W-:Y:S02]  /*5ab0*/  PLOP3.LUT P2, PT, PT, PT, UP0, 0x80, 0x8 ;  /* 0x000000000008781c */ /* 0x000fe40003f4f008 */
[----:B------:R-:W-:Y:S02]  /*5ac0*/  VIADD R3, R26, UR4 ;  /* 0x000000041a037c36 */ /* 0x000fe40008000000 */
[----:B------:R-:W-:Y:S01]  /*5ad0*/  IMAD.U32 R0, RZ, RZ, UR5 ;  /* 0x00000005ff007e24 */ /* 0x000fe2000f8e00ff */
[----:B------:R-:W-:Y:S08]  /*5ae0*/  BRA.U !UP2, `(.L_x_101) ;  /* 0x000000010a387547 */ /* 0x000ff0000b800000 */
[----:B------:R-:W-:Y:S01]  /*5af0*/  UISETP.NE.U32.AND UP0, UPT, UR40, URZ, UPT ;  /* 0x000000ff2800728c */ /* 0x000fe2000bf05070 */
[----:B------:R-:W-:Y:S03]  /*5b00*/  HFMA2 R42, -RZ, RZ, 0, 5.9604644775390625e-08 ;  /* 0x00000001ff2a7431 */ /* 0x000fe600000001ff */
[----:B------:R-:W-:Y:S06]  /*5b10*/  UISETP.NE.AND.EX UP0, UPT, UR41, URZ, UPT, UP0 ;  /* 0x000000ff2900728c */ /* 0x000fec000bf05300 */
[----:B------:R-:W-:Y:S05]  /*5b20*/  PLOP3.LUT P0, PT, PT, PT, UP0, 0x80, 0x8 ;  /* 0x000000000008781c */ /* 0x000fea0003f0f008 */
[----:B------:R-:W1:Y:S01]  /*5b30*/  @UP0 LDCU.64 UR6, c[0x0][0x888] ;  /* 0x00011100ff0607ac */ /* 0x000e620008000a00 */
[----:B------:R-:W-:Y:S04]  /*5b40*/  @UP0 UIMAD UR4, UR36, UR42, URZ ;  /* 0x0000002a240402a4 */ /* 0x000fe8000f8e02ff */
[----:B-1----:R-:W-:Y:S06]  /*5b50*/  @UP0 UIMAD.WIDE UR6, UR4, 0x4, UR6 ;  /* 0x00000004040608a5 */ /* 0x002fec000f8e0206 */
[----:B------:R-:W-:Y:S02]  /*5b60*/  IMAD.U32 R4, RZ, RZ, UR6 ;  /* 0x00000006ff047e24 */ /* 0x000fe4000f8e00ff */
[----:B------:R-:W-:Y:S05]  /*5b70*/  IMAD.U32 R5, RZ, RZ, UR7 ;  /* 0x00000007ff057e24 */ /* 0x000fea000f8e00ff */
[----:B------:R-:W2:Y:S02]  /*5b80*/  @P0 LDG.E R2, desc[UR44][R4.64] ;  /* 0x0000002c04020981 */ /* 0x000ea4000c1e1900 */
[----:B--2---:R-:W-:Y:S01]  /*5b90*/  @P0 R2UR UR38, R2 ;  /* 0x00000000022602ca */ /* 0x004fe200000e0000 */
[----:B------:R-:W-:Y:S05]  /*5ba0*/  IMAD.MOV.U32 R2, RZ, RZ, 0x1 ;  /* 0x00000001ff027424 */ /* 0x000fea00078e00ff */
[----:B------:R-:W-:Y:S08]  /*5bb0*/  @!P0 PRMT R42, R2, 0x7610, R42 ;  /* 0x00007610022a8816 */ /* 0x000ff0000000002a */
[----:B------:R-:W1:Y:S02]  /*5bc0*/  @!UP0 LDCU UR38, c[0x0][0x880] ;  /* 0x00011000ff2687ac */ /* 0x000e640008000800 */
.L_x_101:
[----:B------:R-:W-:Y:S05]  /*5bd0*/  @!P1 BRA `(.L_x_102) ;  /* 0x0000000000209947 */ /* 0x000fea0003800000 */
[----:B---3--:R-:W-:Y:S04]  /*5be0*/  ISETP.NE.U32.AND P0, PT, R32, RZ, PT ;  /* 0x000000ff2000720c */ /* 0x008fe80003f05070 */
[----:B------:R-:W-:Y:S11]  /*5bf0*/  ISETP.NE.AND.EX P0, PT, R33, RZ, PT, P0 ;  /* 0x000000ff2100720c */ /* 0x000ff60003f05300 */
[----:B------:R-:W-:Y:S02]  /*5c00*/  @!UPT UIADD3 URZ, UPT, UPT, URZ, URZ, URZ ;  /* 0x000000fffffff290 */ /* 0x000fe4000fffe0ff */
[----:B------:R-:W2:Y:S01]  /*5c10*/  @P0 LDC.64 R4, c[0x0][0x8a8] ;  /* 0x00022a00ff040b82 */ /* 0x000ea20000000a00 */
[----:B------:R-:W-:Y:S04]  /*5c20*/  @P0 IMAD R2, R34, UR36, RZ ;  /* 0x0000002422020c24 */ /* 0x000fe8000f8e02ff */
[----:B--2---:R-:W-:Y:S05]  /*5c30*/  @P0 IMAD.WIDE R4, R2, 0x4, R4 ;  /* 0x0000000402040825 */ /* 0x004fea00078e0204 */
[----:B-----5:R2:W5:Y:S02]  /*5c40*/  @P0 LDG.E R28, desc[UR44][R4.64] ;  /* 0x0000002c041c0981 */ /* 0x020564000c1e1900 */
[----:B--2---:R-:W4:Y:S02]  /*5c50*/  @!P0 LDC R28, c[0x0][0x8a0] ;  /* 0x00022800ff1c8b82 */ /* 0x004f240000000800 */
.L_x_102:
[----:B------:R-:W2:Y:S01]  /*5c60*/  LDC.64 R8, c[0x0][0xb10] ;  /* 0x0002c400ff087b82 */ /* 0x000ea20000000a00 */
[----:B------:R-:W-:Y:S01]  /*5c70*/  UISETP.NE.AND UP4, UPT, UR50, URZ, UPT ;  /* 0x000000ff3200728c */ /* 0x000fe2000bf85270 */
[----:B-1----:R-:W-:Y:S01]  /*5c80*/  @P2 FSETP.NEU.AND P1, PT, RZ, UR38, PT ;  /* 0x00000026ff002c0b */ /* 0x002fe2000bf2d000 */
[----:B------:R-:W-:Y:S01]  /*5c90*/  UPLOP3.LUT UP0, UPT, UPT, UPT, UPT, 0x40, 0x4 ;  /* 0x000000000004789c */ /* 0x000fe20003f0e870 */
[----:B------:R-:W-:Y:S01]  /*5ca0*/  @P2 LOP3.LUT P0, RZ, R42, 0xff, RZ, 0xc0, !PT ;  /* 0x000000ff2aff2812 */ /* 0x000fe2000780c0ff */
[----:B------:R-:W-:Y:S03]  /*5cb0*/  ULEA UR55, UR37, UR39, 0x3 ;  /* 0x0000002725377291 */ /* 0x000fe6000f8e18ff */
[----:B------:R-:W1:Y:S01]  /*5cc0*/  LDC.64 R6, c[0x0][0xb18] ;  /* 0x0002c600ff067b82 */ /* 0x000e620000000a00 */
[----:B------:R-:W-:Y:S01]  /*5cd0*/  LOP3.LUT R11, R50, 0x1, RZ, 0x3c, !PT ;  /* 0x00000001320b7812 */ /* 0x000fe200078e3cff */
[----:B------:R-:W-:Y:S01]  /*5ce0*/  USHF.L.U32 UR51, UR49, 0xa, URZ ;  /* 0x0000000a31337899 */ /* 0x000fe200080006ff */
[----:B------:R-:W-:Y:S01]  /*5cf0*/  SHF.L.U32 R20, R49, 0x1f, RZ ;  /* 0x0000001f31147819 */ /* 0x000fe200000006ff */
[----:B------:R-:W-:Y:S01]  /*5d00*/  IMAD R29, R0, 0x100000, R3 ;  /* 0x00100000001d7824 */ /* 0x000fe200078e0203 */
[----:B------:R-:W-:Y:S01]  /*5d10*/  @P6 SHF.R.U32.HI R47, RZ, 0x10, R13 ;  /* 0x00000010ff2f6819 */ /* 0x000fe2000001160d */
[----:B------:R-:W3:Y:S01]  /*5d20*/  @UP4 LDCU.64 UR4, c[0x0][0x888] ;  /* 0x00011100ff0447ac */ /* 0x000ee20008000a00 */
[----:B------:R-:W-:Y:S01]  /*5d30*/  VIADD R56, R10, 0x1 ;  /* 0x000000010a387836 */ /* 0x000fe20000000000 */
[----:B------:R-:W-:Y:S01]  /*5d40*/  CS2R R30, SRZ ;  /* 0x00000000001e7805 */ /* 0x000fe2000001ff00 */
[----:B------:R-:W-:Y:S01]  /*5d50*/  IMAD.U32 R12, RZ, RZ, UR51 ;  /* 0x00000033ff0c7e24 */ /* 0x000fe2000f8e00ff */
[----:B------:R-:W-:Y:S01]  /*5d60*/  @UP4 UPLOP3.LUT UP0, UPT, UPT, UPT, UP2, 0x80, 0x8 ;  /* 0x000000000008489c */ /* 0x000fe20003f0f020 */
[----:B------:R-:W-:Y:S03]  /*5d70*/  @P2 VOTEU.ANY UP1, P1 ;  /* 0x0000000000ff2886 */ /* 0x000fe60000820100 */
[----:B------:R-:W-:Y:S01]  /*5d80*/  IADD3 R55, PT, PT, R12, UR39, R51 ;  /* 0x000000270c377c10 */ /* 0x000fe2000fffe033 */
[----:B---3--:R-:W-:Y:S02]  /*5d90*/  @UP4 UISETP.NE.U32.AND UP3, UPT, UR4, URZ, UPT ;  /* 0x000000ff0400428c */ /* 0x008fe4000bf65070 */
[----:B------:R-:W-:Y:S02]  /*5da0*/  @UP4 USEL UR4, URZ, 0xffffffff, UP1 ;  /* 0xffffffffff044887 */ /* 0x000fe40008800000 */
[----:B------:R-:W-:Y:S01]  /*5db0*/  @UP4 UISETP.NE.AND.EX UP3, UPT, UR5, URZ, UPT, UP3 ;  /* 0x000000ff0500428c */ /* 0x000fe2000bf65330 */
[----:B------:R-:W-:Y:S01]  /*5dc0*/  @P2 VOTEU.ANY UP1, P0 ;  /* 0x0000000000ff2886 */ /* 0x000fe20000020100 */
[----:B------:R-:W-:Y:S02]  /*5dd0*/  ISETP.NE.AND P0, PT, R23, 0x1, PT ;  /* 0x000000011700780c */ /* 0x000fe40003f05270 */
[----:B------:R-:W-:Y:S04]  /*5de0*/  @UP4 USEL UR5, URZ, 0xffffffff, UP3 ;  /* 0xffffffffff054887 */ /* 0x000fe80009800000 */
[----:B------:R-:W-:Y:S04]  /*5df0*/  @UP0 USEL UR4, UR5, UR4, !UP1 ;  /* 0x0000000405040287 */ /* 0x000fe8000c800000 */
[----:B------:R-:W-:Y:S03]  /*5e00*/  @UP4 ULOP3.LUT UR4, UR4, 0x1, URZ, 0xc0, !UPT ;  /* 0x0000000104044892 */ /* 0x000fe6000f8ec0ff */
[----:B------:R-:W3:Y:S01]  /*5e10*/  @!P0 LDC R2, c[0x0][0xb20] ;  /* 0x0002c800ff028b82 */ /* 0x000ee20000000800 */
[----:B------:R-:W-:Y:S01]  /*5e20*/  UISETP.NE.U32.OR UP0, UPT, UR4, 0x1, !UP4 ;  /* 0x000000010400788c */ /* 0x000fe2000e705470 */
[----:B--2---:R-:W-:Y:S01]  /*5e30*/  @!P0 IMAD.HI.U32 R8, R27, R8, RZ ;  /* 0x000000081b088227 */ /* 0x004fe200078e00ff */
[----:B------:R-:W-:Y:S05]  /*5e40*/  ULEA UR4, UR49, UR39, 0x3 ;  /* 0x0000002731047291 */ /* 0x000fea000f8e18ff */
[----:B------:R-:W2:Y:S01]  /*5e50*/  @!P0 LDC R4, c[0x0][0xb0c] ;  /* 0x0002c300ff048b82 */ /* 0x000ea20000000800 */
[----:B-1----:R-:W-:Y:S01]  /*5e60*/  @!P0 ISETP.NE.AND P1, PT, R6, 0x1, PT ;  /* 0x000000010600880c */ /* 0x002fe20003f25270 */
[----:B------:R-:W-:Y:S01]  /*5e70*/  @!P0 IMAD.HI.U32 R7, R25, R7, RZ ;  /* 0x0000000719078227 */ /* 0x000fe200078e00ff */
[----:B------:R-:W-:Y:S01]  /*5e80*/  PLOP3.LUT P5, PT, PT, PT, UP0, 0x80, 0x8 ;  /* 0x000000000008781c */ /* 0x000fe20003faf008 */
[----:B------:R-:W-:Y:S01]  /*5e90*/  UP2UR UR54, UPR, URZ, 0x1 ;  /* 0x00000001ff367883 */ /* 0x000fe20008000000 */
[----:B------:R-:W-:Y:S02]  /*5ea0*/  @!P0 SHF.R.U32.HI R8, RZ, R9, R8 ;  /* 0x00000009ff088219 */ /* 0x000fe40000011608 */
[----:B------:R-:W-:Y:S09]  /*5eb0*/  P2R R54, PR, RZ, 0x20 ;  /* 0x00000020ff367803 */ /* 0x000ff20000000000 */
[----:B------:R-:W-:Y:S04]  /*5ec0*/  @P5 SHF.L.U32 R21, R11, 0x1f, RZ ;  /* 0x0000001f0b155819 */ /* 0x000fe800000006ff */
[----:B------:R-:W1:Y:S01]  /*5ed0*/  @P5 SYNCS.PHASECHK.TRANS64.TRYWAIT P4, [UR4+0x180], R21 ;  /* 0x00018015ff0055a7 */ /* 0x000e620008081104 */
[----:B---3--:R-:W-:Y:S02]  /*5ee0*/  @!P0 SHF.R.U32.HI R2, RZ, R2, R7 ;  /* 0x00000002ff028219 */ /* 0x008fe40000011607 */
[----:B--2---:R-:W-:Y:S02]  /*5ef0*/  @!P0 ISETP.NE.AND P2, PT, R4, 0x1, PT ;  /* 0x000000010400880c */ /* 0x004fe40003f45270 */
[----:B------:R-:W-:Y:S02]  /*5f00*/  @!P0 SEL R5, R25, R2, !P1 ;  /* 0x0000000219058207 */ /* 0x000fe40004800000 */
[----:B------:R-:W-:Y:S02]  /*5f10*/  @!P0 SEL R8, R27, R8, !P2 ;  /* 0x000000081b088207 */ /* 0x000fe40005000000 */
[----:B------:R-:W-:Y:S03]  /*5f20*/  PLOP3.LUT P1, PT, PT, PT, PT, 0x8, 0x80 ;  /* 0x000000000080781c */ /* 0x000fe60003f2e170 */
[----:B------:R-:W-:Y:S02]  /*5f30*/  @!P0 IMAD.IADD R2, R5, 0x1, -R8 ;  /* 0x0000000105028824 */ /* 0x000fe400078e0a08 */
[----:B------:R-:W-:Y:S01]  /*5f40*/  @!P0 IMAD.IADD R5, R8, 0x1, -R5 ;  /* 0x0000000108058824 */ /* 0x000fe200078e0a05 */
[----:B------:R2:W3:Y:S01]  /*5f50*/  SYNCS.PHASECHK.TRANS64.TRYWAIT P3, [UR55+0x1d0], R20 ;  /* 0x0001d014ff0075a7 */ /* 0x0004e20008061137 */
[----:B------:R-:W-:Y:S02]  /*5f60*/  @!P0 IMAD R27, R2, R4, R27 ;  /* 0x00000004021b8224 */ /* 0x000fe400078e021b */
[----:B------:R-:W-:Y:S01]  /*5f70*/  @!P0 IMAD R25, R5, R6, R25 ;  /* 0x0000000605198224 */ /* 0x000fe200078e0219 */
[----:B-1----:R-:W-:Y:S01]  /*5f80*/  @P5 PLOP3.LUT P1, PT, P4, PT, PT, 0x8, 0x80 ;  /* 0x000000000080581c */ /* 0x002fe2000272e170 */
[----:B------:R-:W-:Y:S01]  /*5f90*/  @!UPT UIADD3 URZ, UPT, UPT, URZ, URZ, URZ ;  /* 0x000000fffffff290 */ /* 0x000fe2000fffe0ff */
[----:B--2---:R-:W-:Y:S11]  /*5fa0*/  BRA.U !UP0, `(.L_x_103) ;  /* 0x0000000108507547 */ /* 0x004ff6000b800000 */
[----:B------:R-:W-:Y:S02]  /*5fb0*/  FSETP.NEU.AND P2, PT, RZ, UR38, PT ;  /* 0x00000026ff007c0b */ /* 0x000fe4000bf4d000 */
[----:B------:R-:W-:Y:S01]  /*5fc0*/  LOP3.LUT P0, RZ, R42, 0xff, RZ, 0xc0, !PT ;  /* 0x000000ff2aff7812 */ /* 0x000fe2000780c0ff */
[----:B------:R-:W-:Y:S01]  /*5fd0*/  @!UPT UIADD3 URZ, UPT, UPT, URZ, URZ, URZ ;  /* 0x000000fffffff290 */ /* 0x000fe2000fffe0ff */
[----:B------:R-:W-:Y:S11]  /*5fe0*/  @!P1 BRA `(.L_x_104) ;  /* 0x00000000000c9947 */ /* 0x000ff60003800000 */
[----:B------:R-:W-:Y:S04]  /*5ff0*/  SHF.L.U32 R11, R11, 0x1f, RZ ;  /* 0x0000001f0b0b7819 */ /* 0x000fe800000006ff */
[----:B------:R-:W1:Y:S02]  /*6000*/  SYNCS.PHASECHK.TRANS64.TRYWAIT P1, [UR4+0x180], R11 ;  /* 0x0001800bff0075a7 */ /* 0x000e640008021104 */
[----:B-1----:R-:W-:Y:S05]  /*6010*/  @!P1 BRA `(.L_x_105) ;  /* 0x00000018000c9947 */ /* 0x002fea0003800000 */
.L_x_104:
[----:B------:R-:W-:Y:S01]  /*6020*/  UISETP.NE.U32.AND UP0, UPT, UR40, URZ, UPT ;  /* 0x000000ff2800728c */ /* 0x000fe2000bf05070 */
[----:B------:R-:W-:Y:S01]  /*6030*/  HFMA2 R30, -RZ, RZ, 0, 0 ;  /* 0x00000000ff1e7431 */ /* 0x000fe200000001ff */
[----:B------:R-:W-:Y:S01]  /*6040*/  VOTEU.ANY UP1, P2 ;  /* 0x0000000000ff7886 */ /* 0x000fe20001020100 */
[----:B------:R-:W-:Y:S02]  /*6050*/  USEL UR4, URZ, 0xffffffff, UP1 ;  /* 0xffffffffff047887 */ /* 0x000fe40008800000 */
[----:B------:R-:W-:Y:S04]  /*6060*/  UISETP.NE.AND.EX UP0, UPT, UR41, URZ, UPT, UP0 ;  /* 0x000000ff2900728c */ /* 0x000fe8000bf05300 */
[----:B------:R-:W-:Y:S03]  /*6070*/  USEL UR5, URZ, 0xffffffff, UP0 ;  /* 0xffffffffff057887 */ /* 0x000fe60008000000 */
[----:B------:R-:W-:Y:S01]  /*6080*/  VOTEU.ANY UP0, P0 ;  /* 0x0000000000ff7886 */ /* 0x000fe20000000100 */
[----:B------:R-:W-:Y:S04]  /*6090*/  @UP2 USEL UR4, UR5, UR4, !UP0 ;  /* 0x0000000405042287 */ /* 0x000fe8000c000000 */
[----:B------:R-:W-:Y:S04]  /*60a0*/  ULOP3.LUT UR4, UR4, 0x1, URZ, 0xc0, !UPT ;  /* 0x0000000104047892 */ /* 0x000fe8000f8ec0ff */
[----:B------:R-:W-:Y:S06]  /*60b0*/  UISETP.NE.U32.AND UP0, UPT, UR4, 0x1, UPT ;  /* 0x000000010400788c */ /* 0x000fec000bf05070 */
[----:B------:R-:W-:Y:S11]  /*60c0*/  PLOP3.LUT P0, PT, PT, PT, UP0, 0x80, 0x8 ;  /* 0x000000000008781c */ /* 0x000ff60003f0f008 */
[----:B------:R-:W-:Y:S02]  /*60d0*/  @!UPT UIADD3 URZ, UPT, UPT, URZ, URZ, URZ ;  /* 0x000000fffffff290 */ /* 0x000fe4000fffe0ff */
[----:B------:R2:W1:Y:S02]  /*60e0*/  @P0 LDSM.16.M88.2 R30, [R55+0x280] ;  /* 0x00028000371e083b */ /* 0x0004640000000100 */
.L_x_103:
[----:B------:R-:W-:Y:S04]  /*60f0*/  SHF.R.U32.HI R3, RZ, 0x15, R29 ;  /* 0x00000015ff037819 */ /* 0x000fe8000001161d */
[----:B------:R-:W-:Y:S01]  /*6100*/  LOP3.LUT P0, RZ, R3, 0x3, R46, 0x48, !PT ;  /* 0x0000000303ff7812 */ /* 0x000fe2000780482e */
[----:B------:R-:W-:Y:S01]  /*6110*/  @!UPT UIADD3 URZ, UPT, UPT, URZ, URZ, URZ ;  /* 0x000000fffffff290 */ /* 0x000fe2000fffe0ff */
[----:B---3--:R-:W-:Y:S11]  /*6120*/  @P3 BRA `(.L_x_106) ;  /* 0x0000000000083947 */ /* 0x008ff60003800000 */
[----:B------:R-:W3:Y:S02]  /*6130*/  SYNCS.PHASECHK.TRANS64.TRYWAIT P1, [UR55+0x1d0], R20 ;  /* 0x0001d014ff0075a7 */ /* 0x000ee40008021137 */
[----:B---3--:R-:W-:Y:S05]  /*6140*/  @!P1 BRA `(.L_x_107) ;  /* 0x0000001400d89947 */ /* 0x008fea0003800000 */
.L_x_106:
[----:B------:R-:W-:Y:S05]  /*6150*/  @!P0 BRA `(.L_x_108) ;  /* 0x0000000000408947 */ /* 0x000fea0003800000 */
[----:B------:R-:W2:Y:S01]  /*6160*/  LDCU.64 UR8, c[0x4][0x68] ;  /* 0x01000d00ff0877ac */ /* 0x000ea20008000a00 */
[----:B---3--:R-:W-:Y:S01]  /*6170*/  MOV R3, 0x0 ;  /* 0x0000000000037802 */ /* 0x008fe20000000f00 */
[----:B------:R-:W-:Y:S02]  /*6180*/  HFMA2 R12, -RZ, RZ, 0, 5.9604644775390625e-08 ;  /* 0x00000001ff0c7431 */ /* 0x000fe400000001ff */
[----:B------:R-:W-:Y:S02]  /*6190*/  IMAD.MOV.U32 R8, RZ, RZ, 0x192 ;  /* 0x00000192ff087424 */ /* 0x000fe400078e00ff */
[----:B------:R-:W-:Y:S01]  /*61a0*/  IMAD.MOV.U32 R13, RZ, RZ, RZ ;  /* 0x000000ffff0d7224 */ /* 0x000fe200078e00ff */
[----:B------:R-:W3:Y:S01]  /*61b0*/  LDCU.64 UR6, c[0x4][0x70] ;  /* 0x01000e00ff0677ac */ /* 0x000ee20008000a00 */
[----:B------:R-:W4:Y:S01]  /*61c0*/  LDC.64 R2, c[0x4][R3] ;  /* 0x0100000003027b82 */ /* 0x000f220000000a00 */
[----:B------:R-:W1:Y:S01]  /*61d0*/  LDCU.64 UR4, c[0x4][0x8] ;  /* 0x01000100ff0477ac */ /* 0x000e620008000a00 */
[----:B--2---:R-:W-:Y:S01]  /*61e0*/  MOV R5, UR9 ;  /* 0x0000000900057c02 */ /* 0x004fe20008000f00 */
[----:B------:R-:W-:Y:S01]  /*61f0*/  IMAD.U32 R4, RZ, RZ, UR8 ;  /* 0x00000008ff047e24 */ /* 0x000fe2000f8e00ff */
[----:B---3--:R-:W-:Y:S01]  /*6200*/  MOV R7, UR7 ;  /* 0x0000000700077c02 */ /* 0x008fe20008000f00 */
[----:B------:R-:W-:Y:S01]  /*6210*/  IMAD.U32 R6, RZ, RZ, UR6 ;  /* 0x00000006ff067e24 */ /* 0x000fe2000f8e00ff */
[----:B-1----:R-:W-:Y:S01]  /*6220*/  MOV R11, UR5 ;  /* 0x00000005000b7c02 */ /* 0x002fe20008000f00 */
[----:B------:R-:W-:Y:S02]  /*6230*/  IMAD.U32 R10, RZ, RZ, UR4 ;  /* 0x00000004ff0a7e24 */ /* 0x000fe4000f8e00ff */
[----:B------:R-:W-:Y:S07]  /*6240*/  LEPC R20, `(.L_x_108) ;  /* 0x000000001014794e */ /* 0x000fee0000000000 */
[----:B----45:R-:W-:Y:S05]  /*6250*/  CALL.ABS.NOINC R2 ;  /* 0x0000000002007343 */ /* 0x030fea0003c00000 */
.L_x_108:
[----:B------:R-:W-:Y:S01]  /*6260*/  ISETP.NE.AND P0, PT, R52, RZ, PT ;  /* 0x000000ff3400720c */ /* 0x000fe20003f05270 */
[----:B------:R-:W-:Y:S05]  /*6270*/  WARPSYNC.ALL ;  /* 0x0000000000007948 */ /* 0x000fea0003800000 */
[----:B------:R-:W-:Y:S01]  /*6280*/  R2UR UR4, R29 ;  /* 0x000000001d0472ca */ /* 0x000fe200000e0000 */
[----:B------:R-:W-:Y:S01]  /*6290*/  UIADD3 UR5, UPT, UPT, UR55, 0x1f0, URZ ;  /* 0x000001f037057890 */ /* 0x000fe2000fffe0ff */
[--C-:B-1----:R-:W-:Y:S01]  /*62a0*/  HADD2.F32 R5, -RZ, R30.reuse.H0_H0 ;  /* 0x2000001eff057230 */ /* 0x102fe20000004100 */
[----:B------:R-:W-:Y:S01]  /*62b0*/  UIADD3 UR8, UPT, UPT, UR49, 0x1, URZ ;  /* 0x0000000131087890 */ /* 0x000fe2000fffe0ff */
[----:B------:R-:W-:Y:S01]  /*62c0*/  HADD2.F32 R7, -RZ, R30.H1_H1 ;  /* 0x3000001eff077230 */ /* 0x000fe20000004100 */
[----:B------:R-:W-:Y:S01]  /*62d0*/  UPRMT UR5, UR46, 0x654, UR5 ;  /* 0x000006542e057896 */ /* 0x000fe20008000005 */
[--C-:B------:R-:W-:Y:S01]  /*62e0*/  HADD2.F32 R6, -RZ, R31.reuse.H0_H0 ;  /* 0x2000001fff067230 */ /* 0x100fe20000004100 */
[----:B------:R-:W-:Y:S01]  /*62f0*/  UIADD3 UR9, UPT, UPT, UR37, 0x1, URZ ;  /* 0x0000000125097890 */ /* 0x000fe2000fffe0ff */
[----:B------:R-:W-:Y:S01]  /*6300*/  HADD2.F32 R13, -RZ, R31.H1_H1 ;  /* 0x3000001fff0d7230 */ /* 0x000fe20000004100 */
[----:B------:R-:W-:Y:S04]  /*6310*/  BSSY.RECONVERGENT B0, `(.L_x_109) ;  /* 0x0000021000007945 */ /* 0x000fe80003800200 */
[----:B------:R-:W1:Y:S01]  /*6320*/  LDTM.16dp256bit R8, tmem[UR4] ;  /* 0x00000004000879ee */ /* 0x000e620008020000 */
[----:B------:R-:W-:Y:S01]  /*6330*/  NOP ;  /* 0x0000000000007918 */ /* 0x000fe20000000000 */
[----:B-1----:R-:W-:Y:S01]  /*6340*/  SYNCS.ARRIVE.TRANS64.RED.A1T0 RZ, [UR5], RZ ;  /* 0x000000ffffff79a7 */ /* 0x002fe20008100405 */
[C---:B----45:R-:W-:Y:S01]  /*6350*/  FMUL R0, R28.reuse, R8 ;  /* 0x000000081c007220 */ /* 0x070fe20000400000 */
[C---:B------:R-:W-:Y:S01]  /*6360*/  FMUL R2, R28.reuse, R9 ;  /* 0x000000091c027220 */ /* 0x040fe20000400000 */
[C---:B---3--:R-:W-:Y:S01]  /*6370*/  FMUL R3, R28.reuse, R10 ;  /* 0x0000000a1c037220 */ /* 0x048fe20000400000 */
[----:B------:R-:W-:Y:S01]  /*6380*/  FMUL R4, R28, R11 ;  /* 0x0000000b1c047220 */ /* 0x000fe20000400000 */
[----:B------:R-:W-:Y:S01]  /*6390*/  FFMA R0, R5, UR38, R0 ;  /* 0x0000002605007c23 */ /* 0x000fe20008000000 */
[----:B------:R-:W-:Y:S01]  /*63a0*/  FFMA R2, R7, UR38, R2 ;  /* 0x0000002607027c23 */ /* 0x000fe20008000002 */
[----:B------:R-:W-:Y:S01]  /*63b0*/  FFMA R3, R6, UR38, R3 ;  /* 0x0000002606037c23 */ /* 0x000fe20008000003 */
[----:B------:R-:W-:Y:S03]  /*63c0*/  FFMA R4, R13, UR38, R4 ;  /* 0x000000260d047c23 */ /* 0x000fe60008000004 */
[----:B------:R-:W-:Y:S02]  /*63d0*/  F2FP.F16.F32.PACK_AB R14, R2, R0 ;  /* 0x00000000020e723e */ /* 0x000fe400000000ff */
[----:B------:R-:W-:Y:S05]  /*63e0*/  F2FP.F16.F32.PACK_AB R15, R4, R3 ;  /* 0x00000003040f723e */ /* 0x000fea00000000ff */
[----:B------:R1:W-:Y:S01]  /*63f0*/  STSM.16.M88.2 [R55+0x280], R14 ;  /* 0x0002800e37007844 */ /* 0x0003e20000000100 */
[----:B------:R-:W-:Y:S01]  /*6400*/  @!PT LDS RZ, [RZ] ;  /* 0x00000000fffff984 */ /* 0x000fe20000000800 */
[----:B------:R-:W-:Y:S01]  /*6410*/  @!PT LDS RZ, [RZ] ;  /* 0x00000000fffff984 */ /* 0x000fe20000000800 */
[----:B------:R-:W-:Y:S01]  /*6420*/  @!PT LDS RZ, [RZ] ;  /* 0x00000000fffff984 */ /* 0x000fe20000000800 */
[----:B------:R-:W-:Y:S01]  /*6430*/  @!PT LDS RZ, [RZ] ;  /* 0x00000000fffff984 */ /* 0x000fe20000000800 */
[----:B------:R3:W-:Y:S07]  /*6440*/  MEMBAR.ALL.CTA ;  /* 0x0000000000007992 */ /* 0x0007ee0000008000 */
[----:B---3--:R-:W3:Y:S02]  /*6450*/  FENCE.VIEW.ASYNC.S ;  /* 0x00000000000073c6 */ /* 0x008ee40000000000 */
[----:B---3--:R-:W-:Y:S06]  /*6460*/  BAR.SYNC.DEFER_BLOCKING 0x1, 0x80 ;  /* 0x0042000000007b1d */ /* 0x008fec0000010000 */
[----:B------:R-:W-:Y:S05]  /*6470*/  @P0 BRA `(.L_x_110) ;  /* 0x0000000000280947 */ /* 0x000fea0003800000 */
[----:B------:R-:W-:Y:S01]  /*6480*/  R2UR UR11, R39 ;  /* 0x00000000270b72ca */ /* 0x000fe200000e0000 */
[----:B------:R-:W-:Y:S01]  /*6490*/  UIADD3 UR12, UP0, UPT, UR52, 0x680, URZ ;  /* 0x00000680340c7890 */ /* 0x000fe2000ff1e0ff */
[----:B------:R-:W-:Y:S01]  /*64a0*/  R2UR UR10, R41 ;  /* 0x00000000290a72ca */ /* 0x000fe200000e0000 */
[----:B------:R-:W-:Y:S02]  /*64b0*/  UIADD3 UR4, UPT, UPT, UR39, 0x280, UR51 ;  /* 0x0000028027047890 */ /* 0x000fe4000fffe033 */
[----:B------:R-:W-:Y:S01]  /*64c0*/  UIADD3.X UR13, UPT, UPT, URZ, UR53, URZ, UP0, !UPT ;  /* 0x00000035ff0d7290 */ /* 0x000fe200087fe4ff */
[----:B------:R-:W-:Y:S07]  /*64d0*/  UMOV UR7, UR36 ;  /* 0x0000002400077c82 */ /* 0x000fee0008000000 */
[----:B------:R-:W-:Y:S02]  /*64e0*/  USHF.L.U32 UR5, UR11, 0x3, URZ ;  /* 0x000000030b057899 */ /* 0x000fe400080006ff */
[----:B------:R-:W-:Y:S09]  /*64f0*/  USHF.L.U32 UR6, UR10, 0x6, URZ ;  /* 0x000000060a067899 */ /* 0x000ff200080006ff */
[----:B------:R3:W-:Y:S02]  /*6500*/  UTMASTG.3D [UR4], [UR12] ;  /* 0x000000040c0073b5 */ /* 0x0007e40008010000 */
[----:B---3--:R0:W-:Y:S02]  /*6510*/  UTMACMDFLUSH ;  /* 0x00000000000079b7 */ /* 0x0081e40000000000 */
.L_x_110:
[----:B------:R-:W-:Y:S05]  /*6520*/  BSYNC.RECONVERGENT B0 ;  /* 0x0000000000007941 */ /* 0x000fea0003800200 */
.L_x_109:
[----:B------:R-:W-:Y:S04]  /*6530*/  BSSY.RECONVERGENT B0, `(.L_x_111) ;  /* 0x0000003000007945 */ /* 0x000fe80003800200 */
[----:B------:R-:W-:Y:S05]  /*6540*/  @P0 BRA `(.L_x_112) ;  /* 0x0000000000040947 */ /* 0x000fea0003800000 */
[----:B------:R-:W-:Y:S04]  /*6550*/  DEPBAR.LE SB0, 0x0 ;  /* 0x000080000000791a */ /* 0x000fe80000000000 */
.L_x_112:
[----:B------:R-:W-:Y:S05]  /*6560*/  BSYNC.RECONVERGENT B0 ;  /* 0x0000000000007941 */ /* 0x000fea0003800200 */
.L_x_111:
[----:B------:R-:W-:Y:S01]  /*6570*/  BAR.SYNC.DEFER_BLOCKING 0x1, 0x80 ;  /* 0x0042000000007b1d */ /* 0x000fe20000010000 */
[----:B------:R-:W-:Y:S04]  /*6580*/  UIADD3 UR48, UPT, UPT, UR48, 0x1, URZ ;  /* 0x0000000130307890 */ /* 0x000fe8000fffe0ff */
[----:B------:R-:W-:Y:S09]  /*6590*/  UISETP.NE.AND UP0, UPT, UR48, URZ, UPT ;  /* 0x000000ff3000728c */ /* 0x000ff2000bf05270 */
[----:B------:R-:W-:Y:S05]  /*65a0*/  BRA.U !UP0, `(.L_x_113) ;  /* 0x0000000108247547 */ /* 0x000fea000b800000 */
[----:B------:R-:W-:Y:S01]  /*65b0*/  UISETP.NE.AND UP0, UPT, UR54, URZ, UPT ;  /* 0x000000ff3600728c */ /* 0x000fe2000bf05270 */
[----:B------:R-:W-:Y:S10]  /*65c0*/  ISETP.NE.AND P0, PT, R54, RZ, PT ;  /* 0x000000ff3600720c */ /* 0x000ff40003f05270 */
[----:B------:R-:W-:Y:S02]  /*65d0*/  @UP0 ULEA UR4, UR47, UR39, 0x3 ;  /* 0x000000272f040291 */ /* 0x000fe4000f8e18ff */
[----:B------:R-:W-:Y:S02]  /*65e0*/  UIADD3 UR47, UPT, UPT, UR47, 0x1, URZ ;  /* 0x000000012f2f7890 */ /* 0x000fe4000fffe0ff */
[----:B------:R-:W-:Y:S04]  /*65f0*/  @UP0 UIADD3 UR4, UPT, UPT, UR4, 0x190, URZ ;  /* 0x0000019004040890 */ /* 0x000fe8000fffe0ff */
[----:B------:R-:W-:Y:S02]  /*6600*/  @UP0 UPRMT UR4, UR46, 0x654, UR4 ;  /* 0x000006542e040896 */ /* 0x000fe40008000004 */
[----:B------:R-:W-:Y:S04]  /*6610*/  UISETP.NE.AND UP0, UPT, UR47, 0x2, UPT ;  /* 0x000000022f00788c */ /* 0x000fe8000bf05270 */
[----:B------:R-:W-:Y:S03]  /*6620*/  USEL UR47, UR47, URZ, UP0 ;  /* 0x000000ff2f2f7287 */ /* 0x000fe60008000000 */
[----:B------:R-:W-:Y:S09]  /*6630*/  @P0 SYNCS.ARRIVE.TRANS64.RED.A1T0 RZ, [UR4], RZ ;  /* 0x000000ffffff09a7 */ /* 0x000ff20008100404 */
.L_x_113:
[----:B------:R-:W-:Y:S01]  /*6640*/  ISETP.NE.AND P1, PT, R53, RZ, PT ;  /* 0x000000ff3500720c */ /* 0x000fe20003f25270 */
[----:B------:R-:W-:Y:S01]  /*6650*/  UISETP.NE.AND UP0, UPT, UR9, 0x4, UPT ;  /* 0x000000040900788c */ /* 0x000fe2000bf05270 */
[C---:B------:R-:W-:Y:S01]  /*6660*/  ISETP.NE.AND P0, PT, R56.reuse, 0x2, PT ;  /* 0x000000023800780c */ /* 0x040fe20003f05270 */
[----:B------:R-:W-:Y:S01]  /*6670*/  UISETP.NE.AND UP1, UPT, UR8, 0x2, UPT ;  /* 0x000000020800788c */ /* 0x000fe2000bf25270 */
[----:B------:R-:W-:Y:S01]  /*6680*/  IMAD.IADD R39, R25, 0x1, R38 ;  /* 0x0000000119277824 */ /* 0x000fe200078e0226 */
[----:B------:R-:W-:Y:S01]  /*6690*/  USEL UR5, URZ, 0x1, UP0 ;  /* 0x00000001ff057887 */ /* 0x000fe20008000000 */
[----:B------:R-:W-:Y:S01]  /*66a0*/  SEL R3, RZ, 0x1, P0 ;  /* 0x00000001ff037807 */ /* 0x000fe20000000000 */
[----:B------:R-:W-:Y:S01]  /*66b0*/  USEL UR4, URZ, 0x1, UP1 ;  /* 0x00000001ff047887 */ /* 0x000fe20008800000 */
[----:B------:R-:W-:Y:S01]  /*66c0*/  SEL R10, R56, RZ, P0 ;  /* 0x000000ff380a7207 */ /* 0x000fe20000000000 */
[----:B------:R-:W-:Y:S01]  /*66d0*/  USEL UR37, UR9, URZ, UP0 ;  /* 0x000000ff09257287 */ /* 0x000fe20008000000 */
[----:B------:R-:W-:Y:S01]  /*66e0*/  LOP3.LUT R48, R48, R3, RZ, 0x3c, !PT ;  /* 0x0000000330307212 */ /* 0x000fe200078e3cff */
[----:B------:R-:W-:Y:S01]  /*66f0*/  USEL UR49, UR8, URZ, UP1 ;  /* 0x000000ff08317287 */ /* 0x000fe20008800000 */
[----:B------:R-:W-:Y:S01]  /*6700*/  LOP3.LUT R49, R49, UR5, RZ, 0x3c, !PT ;  /* 0x0000000531317c12 */ /* 0x000fe2000f8e3cff */
[----:B------:R-:W-:Y:S01]  /*6710*/  IMAD.IADD R41, R27, 0x1, R40 ;  /* 0x000000011b297824 */ /* 0x000fe200078e0228 */
[----:B------:R-:W-:Y:S02]  /*6720*/  @P1 R2UR UR36, R47 ;  /* 0x000000002f2412ca */ /* 0x000fe400000e0000 */
[----:B------:R-:W-:Y:S01]  /*6730*/  LOP3.LUT R50, R50, UR4, RZ, 0x3c, !PT ;  /* 0x0000000432327c12 */ /* 0x000fe2000f8e3cff */
[----:B------:R-:W-:Y:S01]  /*6740*/  @!UPT UIADD3 URZ, UPT, UPT, URZ, URZ, URZ ;  /* 0x000000fffffff290 */ /* 0x000fe2000fffe0ff */
[----:B------:R-:W-:Y:S11]  /*6750*/  @P1 BRA `(.L_x_114) ;  /* 0xffffffec00a81947 */ /* 0x000ff6000383ffff */
[----:B------:R-:W-:-:S09]  /*6760*/  UISETP.NE.AND UP0, UPT, UR50, URZ, UPT ;  /* 0x000000ff3200728c */ /* 0x000fd2000bf05270 */
[----:B------:R-:W-:Y:S05]  /*6770*/  BRA.U !UP0, `(.L_x_115) ;  /* 0x0000000108407547 */ /* 0x000fea000b800000 */
[----:B------:R-:W3:Y:S02]  /*6780*/  LDCU.64 UR4, c[0x0][0x890] ;  /* 0x00011200ff0477ac */ /* 0x000ee40008000a00 */
[----:B---3--:R-:W-:-:S04]  /*6790*/  UISETP.NE.U32.AND UP0, UPT, UR4, URZ, UPT ;  /* 0x000000ff0400728c */ /* 0x008fc8000bf05070 */
[----:B------:R-:W-:-:S09]  /*67a0*/  UISETP.NE.AND.EX UP0, UPT, UR5, URZ, UPT, UP0 ;  /* 0x000000ff0500728c */ /* 0x000fd2000bf05300 */
[----:B------:R-:W-:Y:S05]  /*67b0*/  BRA.U UP0, `(.L_x_116) ;  /* 0x00000001000c7547 */ /* 0x000fea000b800000 */
[----:B------:R-:W-:-:S13]  /*67c0*/  FSETP.NEU.AND P0, PT, RZ, UR38, PT ;  /* 0x00000026ff007c0b */ /* 0x000fda000bf0d000 */
[----:B------:R-:W-:Y:S05]  /*67d0*/  @!P0 EXIT ;  /* 0x000000000000894d */ /* 0x000fea0003800000 */
[----:B------:R-:W-:Y:S05]  /*67e0*/  BRA `(.L_x_115) ;  /* 0x0000000000247947 */ /* 0x000fea0003800000 */
.L_x_116:
[----:B------:R-:W-:-:S13]  /*67f0*/  LOP3.LUT P0, RZ, R42, 0xff, RZ, 0xc0, !PT ;  /* 0x000000ff2aff7812 */ /* 0x000fda000780c0ff */
[----:B------:R-:W-:Y:S05]  /*6800*/  @P0 BRA `(.L_x_117) ;  /* 0x0000000000140947 */ /* 0x000fea0003800000 */
[----:B------:R-:W3:Y:S02]  /*6810*/  LDCU.64 UR4, c[0x0][0x888] ;  /* 0x00011100ff0477ac */ /* 0x000ee40008000a00 */
[----:B---3--:R-:W-:-:S04]  /*6820*/  ISETP.NE.U32.AND P0, PT, RZ, UR4, PT ;  /* 0x00000004ff007c0c */ /* 0x008fc8000bf05070 */
[----:B------:R-:W-:-:S13]  /*6830*/  ISETP.NE.AND.EX P0, PT, RZ, UR5, PT, P0 ;  /* 0x00000005ff007c0c */ /* 0x000fda000bf05300 */
[----:B------:R-:W-:Y:S05]  /*6840*/  @!P0 EXIT ;  /* 0x000000000000894d */ /* 0x000fea0003800000 */
[----:B------:R-:W-:Y:S05]  /*6850*/  BRA `(.L_x_115) ;  /* 0x0000000000087947 */ /* 0x000fea0003800000 */
.L_x_117:
[----:B------:R-:W-:-:S13]  /*6860*/  FSETP.NEU.AND P0, PT, RZ, UR38, PT ;  /* 0x00000026ff007c0b */ /* 0x000fda000bf0d000 */
[----:B------:R-:W-:Y:S05]  /*6870*/  @!P0 EXIT ;  /* 0x000000000000894d */ /* 0x000fea0003800000 */
.L_x_115:
[----:B------:R-:W-:-:S04]  /*6880*/  DEPBAR.LE SB0, 0x0 ;  /* 0x000080000000791a */ /* 0x000fc80000000000 */
[----:B------:R-:W-:Y:S05]  /*6890*/  EXIT ;  /* 0x000000000000794d */ /* 0x000fea0003800000 */
.L_x_20:
[----:B--2---:R2:W1:Y:S02]  /*68a0*/  SYNCS.PHASECHK.TRANS64.TRYWAIT P0, [R3+URZ+0x220], R2 ;  /* 0x00022002030075a7 */ /* 0x00446400080011ff */
[----:B-1----:R-:W-:Y:S05]  /*68b0*/  @!P0 NANOSLEEP.SYNCS 0x989680 ;  /* 0x009896800000895d */ /* 0x002fea0003900000 */
[----:B------:R-:W1:Y:S02]  /*68c0*/  @!P0 SYNCS.PHASECHK.TRANS64 P0, [R3+URZ+0x220], R2 ;  /* 0x00022002030085a7 */ /* 0x000e6400080010ff */
[----:B-1----:R-:W-:Y:S05]  /*68d0*/  @!P0 BRA `(.L_x_20) ;  /* 0xfffffffc00f08947 */ /* 0x002fea000383ffff */
[----:B------:R-:W-:Y:S05]  /*68e0*/  BRA `(.L_x_118) ;  /* 0xffffffac00d87947 */ /* 0x000fea000383ffff */
.L_x_23:
[----:B-1----:R-:W-:-:S07]  /*68f0*/  MOV R2, UR33 ;  /* 0x0000002100027c02 */ /* 0x002fce0008000f00 */
.L_x_119:
[----:B-1----:R1:W2:Y:S02]  /*6900*/  SYNCS.PHASECHK.TRANS64.TRYWAIT P0, [R2+URZ+0xc0], R5 ;  /* 0x0000c005020075a7 */ /* 0x0022a400080011ff */
[----:B--2---:R-:W-:Y:S05]  /*6910*/  @!P0 NANOSLEEP.SYNCS 0x989680 ;  /* 0x009896800000895d */ /* 0x004fea0003900000 */
[----:B------:R-:W2:Y:S02]  /*6920*/  @!P0 SYNCS.PHASECHK.TRANS64 P0, [R2+URZ+0xc0], R5 ;  /* 0x0000c005020085a7 */ /* 0x000ea400080010ff */
[----:B--2---:R-:W-:Y:S05]  /*6930*/  @!P0 BRA `(.L_x_119) ;  /* 0xfffffffc00f08947 */ /* 0x004fea000383ffff */
[----:B------:R-:W-:Y:S05]  /*6940*/  BRA `(.L_x_22) ;  /* 0xffffffb000287947 */ /* 0x000fea000383ffff */
.L_x_29:
[----:B-1----:R-:W-:-:S07]  /*6950*/  MOV R2, UR17 ;  /* 0x0000001100027c02 */ /* 0x002fce0008000f00 */
.L_x_120:
[----:B-1----:R1:W2:Y:S02]  /*6960*/  SYNCS.PHASECHK.TRANS64.TRYWAIT P0, [R2+URZ+0xc0], R5 ;  /* 0x0000c005020075a7 */ /* 0x0022a400080011ff */
[----:B--2---:R-:W-:Y:S05]  /*6970*/  @!P0 NANOSLEEP.SYNCS 0x989680 ;  /* 0x009896800000895d */ /* 0x004fea0003900000 */
[----:B------:R-:W2:Y:S02]  /*6980*/  @!P0 SYNCS.PHASECHK.TRANS64 P0, [R2+URZ+0xc0], R5 ;  /* 0x0000c005020085a7 */ /* 0x000ea400080010ff */
[----:B--2---:R-:W-:Y:S05]  /*6990*/  @!P0 BRA `(.L_x_120) ;  /* 0xfffffffc00f08947 */ /* 0x004fea000383ffff */
[----:B------:R-:W-:Y:S05]  /*69a0*/  BRA `(.L_x_28) ;  /* 0xffffffb000d07947 */ /* 0x000fea000383ffff */
.L_x_33:
[----:B-1----:R1:W2:Y:S02]  /*69b0*/  SYNCS.PHASECHK.TRANS64.TRYWAIT P0, [R2+URZ+0x1b0], R3 ;  /* 0x0001b003020075a7 */ /* 0x0022a400080011ff */
[----:B--2---:R-:W-:Y:S05]  /*69c0*/  @!P0 NANOSLEEP.SYNCS 0x989680 ;  /* 0x009896800000895d */ /* 0x004fea0003900000 */
[----:B------:R-:W2:Y:S02]  /*69d0*/  @!P0 SYNCS.PHASECHK.TRANS64 P0, [R2+URZ+0x1b0], R3 ;  /* 0x0001b003020085a7 */ /* 0x000ea400080010ff */
[----:B--2---:R-:W-:Y:S05]  /*69e0*/  @!P0 BRA `(.L_x_33) ;  /* 0xfffffffc00f08947 */ /* 0x004fea000383ffff */
[----:B------:R-:W-:Y:S05]  /*69f0*/  BRA `(.L_x_121) ;  /* 0xffffffb400607947 */ /* 0x000fea000383ffff */
.L_x_37:
[----:B----4-:R-:W-:-:S07]  /*6a00*/  MOV R0, UR4 ;  /* 0x0000000400007c02 */ /* 0x010fce0008000f00 */
.L_x_122:
[----:B-1----:R1:W2:Y:S02]  /*6a10*/  SYNCS.PHASECHK.TRANS64.TRYWAIT P0, [R0+URZ], R3 ;  /* 0x00000003000075a7 */ /* 0x0022a400080011ff */
[----:B--2---:R-:W-:Y:S05]  /*6a20*/  @!P0 NANOSLEEP.SYNCS 0x989680 ;  /* 0x009896800000895d */ /* 0x004fea0003900000 */
[----:B------:R-:W2:Y:S02]  /*6a30*/  @!P0 SYNCS.PHASECHK.TRANS64 P0, [R0+URZ], R3 ;  /* 0x00000003000085a7 */ /* 0x000ea400080010ff */
[----:B--2---:R-:W-:Y:S05]  /*6a40*/  @!P0 BRA `(.L_x_122) ;  /* 0xfffffffc00f08947 */ /* 0x004fea000383ffff */
[----:B------:R-:W-:Y:S05]  /*6a50*/  BRA `(.L_x_123) ;  /* 0xffffffb800d07947 */ /* 0x000fea000383ffff */
.L_x_38:
[----:B----4-:R-:W-:-:S07]  /*6a60*/  MOV R0, UR4 ;  /* 0x0000000400007c02 */ /* 0x010fce0008000f00 */
.L_x_124:
[----:B-1----:R1:W2:Y:S02]  /*6a70*/  SYNCS.PHASECHK.TRANS64.TRYWAIT P0, [R0+URZ], R3 ;  /* 0x00000003000075a7 */ /* 0x0022a400080011ff */
[----:B--2---:R-:W-:Y:S05]  /*6a80*/  @!P0 NANOSLEEP.SYNCS 0x989680 ;  /* 0x009896800000895d */ /* 0x004fea0003900000 */
[----:B------:R-:W2:Y:S02]  /*6a90*/  @!P0 SYNCS.PHASECHK.TRANS64 P0, [R0+URZ], R3 ;  /* 0x00000003000085a7 */ /* 0x000ea400080010ff */
[----:B--2---:R-:W-:Y:S05]  /*6aa0*/  @!P0 BRA `(.L_x_124) ;  /* 0xfffffffc00f08947 */ /* 0x004fea000383ffff */
[----:B------:R-:W-:Y:S05]  /*6ab0*/  BRA `(.L_x_125) ;  /* 0xffffffb800dc7947 */ /* 0x000fea000383ffff */
.L_x_39:
[----:B----4-:R-:W-:-:S07]  /*6ac0*/  MOV R0, UR4 ;  /* 0x0000000400007c02 */ /* 0x010fce0008000f00 */
.L_x_126:
[----:B-1----:R1:W2:Y:S02]  /*6ad0*/  SYNCS.PHASECHK.TRANS64.TRYWAIT P0, [R0+URZ], R3 ;  /* 0x00000003000075a7 */ /* 0x0022a400080011ff */
[----:B--2---:R-:W-:Y:S05]  /*6ae0*/  @!P0 NANOSLEEP.SYNCS 0x989680 ;  /* 0x009896800000895d */ /* 0x004fea0003900000 */
[----:B------:R-:W2:Y:S02]  /*6af0*/  @!P0 SYNCS.PHASECHK.TRANS64 P0, [R0+URZ], R3 ;  /* 0x00000003000085a7 */ /* 0x000ea400080010ff */
[----:B--2---:R-:W-:Y:S05]  /*6b00*/  @!P0 BRA `(.L_x_126) ;  /* 0xfffffffc00f08947 */ /* 0x004fea000383ffff */
[----:B------:R-:W-:Y:S05]  /*6b10*/  BRA `(.L_x_127) ;  /* 0xffffffb800e87947 */ /* 0x000fea000383ffff */
.L_x_40:
[----:B----4-:R-:W-:-:S07]  /*6b20*/  MOV R0, UR4 ;  /* 0x0000000400007c02 */ /* 0x010fce0008000f00 */
.L_x_128:
[----:B-1----:R1:W2:Y:S02]  /*6b30*/  SYNCS.PHASECHK.TRANS64.TRYWAIT P0, [R0+URZ], R3 ;  /* 0x00000003000075a7 */ /* 0x0022a400080011ff */
[----:B--2---:R-:W-:Y:S05]  /*6b40*/  @!P0 NANOSLEEP.SYNCS 0x989680 ;  /* 0x009896800000895d */ /* 0x004fea0003900000 */
[----:B------:R-:W2:Y:S02]  /*6b50*/  @!P0 SYNCS.PHASECHK.TRANS64 P0, [R0+URZ], R3 ;  /* 0x00000003000085a7 */ /* 0x000ea400080010ff */
[----:B--2---:R-:W-:Y:S05]  /*6b60*/  @!P0 BRA `(.L_x_128) ;  /* 0xfffffffc00f08947 */ /* 0x004fea000383ffff */
[----:B------:R-:W-:Y:S05]  /*6b70*/  BRA `(.L_x_129) ;  /* 0xffffffb800f47947 */ /* 0x000fea000383ffff */
.L_x_41:
[----:B----4-:R-:W-:-:S07]  /*6b80*/  MOV R0, UR4 ;  /* 0x0000000400007c02 */ /* 0x010fce0008000f00 */
.L_x_130:
[----:B-1----:R1:W2:Y:S02]  /*6b90*/  SYNCS.PHASECHK.TRANS64.TRYWAIT P0, [R0+URZ], R3 ;  /* 0x00000003000075a7 */ /* 0x0022a400080011ff */
[----:B--2---:R-:W-:Y:S05]  /*6ba0*/  @!P0 NANOSLEEP.SYNCS 0x989680 ;  /* 0x009896800000895d */ /* 0x004fea0003900000 */
[----:B------:R-:W2:Y:S02]  /*6bb0*/  @!P0 SYNCS.PHASECHK.TRANS64 P0, [R0+URZ], R3 ;  /* 0x00000003000085a7 */ /* 0x000ea400080010ff */
[----:B--2---:R-:W-:Y:S05]  /*6bc0*/  @!P0 BRA `(.L_x_130) ;  /* 0xfffffffc00f08947 */ /* 0x004fea000383ffff */
[----:B------:R-:W-:Y:S05]  /*6bd0*/  BRA `(.L_x_131) ;  /* 0xffffffbc00007947 */ /* 0x000fea000383ffff */
.L_x_42:
[----:B----4-:R-:W-:-:S07]  /*6be0*/  MOV R0, UR4 ;  /* 0x0000000400007c02 */ /* 0x010fce0008000f00 */
.L_x_132:
[----:B-1----:R1:W2:Y:S02]  /*6bf0*/  SYNCS.PHASECHK.TRANS64.TRYWAIT P0, [R0+URZ], R3 ;  /* 0x00000003000075a7 */ /* 0x0022a400080011ff */
[----:B--2---:R-:W-:Y:S05]  /*6c00*/  @!P0 NANOSLEEP.SYNCS 0x989680 ;  /* 0x009896800000895d */ /* 0x004fea0003900000 */
[----:B------:R-:W2:Y:S02]  /*6c10*/  @!P0 SYNCS.PHASECHK.TRANS64 P0, [R0+URZ], R3 ;  /* 0x00000003000085a7 */ /* 0x000ea400080010ff */
[----:B--2---:R-:W-:Y:S05]  /*6c20*/  @!P0 BRA `(.L_x_132) ;  /* 0xfffffffc00f08947 */ /* 0x004fea000383ffff */
[----:B------:R-:W-:Y:S05]  /*6c30*/  BRA `(.L_x_133) ;  /* 0xffffffbc000c7947 */ /* 0x000fea000383ffff */
.L_x_43:
[----:B----4-:R-:W-:-:S07]  /*6c40*/  MOV R0, UR4 ;  /* 0x0000000400007c02 */ /* 0x010fce0008000f00 */
.L_x_134:
[----:B-1----:R1:W2:Y:S02]  /*6c50*/  SYNCS.PHASECHK.TRANS64.TRYWAIT P0, [R0+URZ], R3 ;  /* 0x00000003000075a7 */ /* 0x0022a400080011ff */
[----:B--2---:R-:W-:Y:S05]  /*6c60*/  @!P0 NANOSLEEP.SYNCS 0x989680 ;  /* 0x009896800000895d */ /* 0x004fea0003900000 */
[----:B------:R-:W2:Y:S02]  /*6c70*/  @!P0 SYNCS.PHASECHK.TRANS64 P0, [R0+URZ], R3 ;  /* 0x00000003000085a7 */ /* 0x000ea400080010ff */
[----:B--2---:R-:W-:Y:S05]  /*6c80*/  @!P0 BRA `(.L_x_134) ;  /* 0xfffffffc00f08947 */ /* 0x004fea000383ffff */
[----:B------:R-:W-:Y:S05]  /*6c90*/  BRA `(.L_x_135) ;  /* 0xffffffbc00187947 */ /* 0x000fea000383ffff */
.L_x_44:
[----:B----4-:R-:W-:-:S07]  /*6ca0*/  MOV R0, UR4 ;  /* 0x0000000400007c02 */ /* 0x010fce0008000f00 */
.L_x_136:
[----:B-1----:R1:W2:Y:S02]  /*6cb0*/  SYNCS.PHASECHK.TRANS64.TRYWAIT P0, [R0+URZ], R3 ;  /* 0x00000003000075a7 */ /* 0x0022a400080011ff */
[----:B--2---:R-:W-:Y:S05]  /*6cc0*/  @!P0 NANOSLEEP.SYNCS 0x989680 ;  /* 0x009896800000895d */ /* 0x004fea0003900000 */
[----:B------:R-:W2:Y:S02]  /*6cd0*/  @!P0 SYNCS.PHASECHK.TRANS64 P0, [R0+URZ], R3 ;  /* 0x00000003000085a7 */ /* 0x000ea400080010ff */
[----:B--2---:R-:W-:Y:S05]  /*6ce0*/  @!P0 BRA `(.L_x_136) ;  /* 0xfffffffc00f08947 */ /* 0x004fea000383ffff */
[----:B------:R-:W-:Y:S05]  /*6cf0*/  BRA `(.L_x_137) ;  /* 0xffffffbc00247947 */ /* 0x000fea000383ffff */
.L_x_45:
[----:B----4-:R-:W-:-:S07]  /*6d00*/  MOV R0, UR4 ;  /* 0x0000000400007c02 */ /* 0x010fce0008000f00 */
.L_x_138:
[----:B-1----:R1:W2:Y:S02]  /*6d10*/  SYNCS.PHASECHK.TRANS64.TRYWAIT P0, [R0+URZ], R3 ;  /* 0x00000003000075a7 */ /* 0x0022a400080011ff */
[----:B--2---:R-:W-:Y:S05]  /*6d20*/  @!P0 NANOSLEEP.SYNCS 0x989680 ;  /* 0x009896800000895d */ /* 0x004fea0003900000 */
[----:B------:R-:W2:Y:S02]  /*6d30*/  @!P0 SYNCS.PHASECHK.TRANS64 P0, [R0+URZ], R3 ;  /* 0x00000003000085a7 */ /* 0x000ea400080010ff */
[----:B--2---:R-:W-:Y:S05]  /*6d40*/  @!P0 BRA `(.L_x_138) ;  /* 0xfffffffc00f08947 */ /* 0x004fea000383ffff */
[----:B------:R-:W-:Y:S05]  /*6d50*/  BRA `(.L_x_139) ;  /* 0xffffffbc00307947 */ /* 0x000fea000383ffff */
.L_x_46:
[----:B----4-:R-:W-:-:S07]  /*6d60*/  MOV R0, UR4 ;  /* 0x0000000400007c02 */ /* 0x010fce0008000f00 */
.L_x_140:
[----:B-1----:R1:W2:Y:S02]  /*6d70*/  SYNCS.PHASECHK.TRANS64.TRYWAIT P0, [R0+URZ], R3 ;  /* 0x00000003000075a7 */ /* 0x0022a400080011ff */
[----:B--2---:R-:W-:Y:S05]  /*6d80*/  @!P0 NANOSLEEP.SYNCS 0x989680 ;  /* 0x009896800000895d */ /* 0x004fea0003900000 */
[----:B------:R-:W2:Y:S02]  /*6d90*/  @!P0 SYNCS.PHASECHK.TRANS64 P0, [R0+URZ], R3 ;  /* 0x00000003000085a7 */ /* 0x000ea400080010ff */
[----:B--2---:R-:W-:Y:S05]  /*6da0*/  @!P0 BRA `(.L_x_140) ;  /* 0xfffffffc00f08947 */ /* 0x004fea000383ffff */
[----:B------:R-:W-:Y:S05]  /*6db0*/  BRA `(.L_x_141) ;  /* 0xffffffbc003c7947 */ /* 0x000fea000383ffff */
.L_x_47:
[----:B----4-:R-:W-:-:S07]  /*6dc0*/  MOV R0, UR4 ;  /* 0x0000000400007c02 */ /* 0x010fce0008000f00 */
.L_x_142:
[----:B-1----:R1:W2:Y:S02]  /*6dd0*/  SYNCS.PHASECHK.TRANS64.TRYWAIT P0, [R0+URZ], R3 ;  /* 0x00000003000075a7 */ /* 0x0022a400080011ff */
[----:B--2---:R-:W-:Y:S05]  /*6de0*/  @!P0 NANOSLEEP.SYNCS 0x989680 ;  /* 0x009896800000895d */ /* 0x004fea0003900000 */
[----:B------:R-:W2:Y:S02]  /*6df0*/  @!P0 SYNCS.PHASECHK.TRANS64 P0, [R0+URZ], R3 ;  /* 0x00000003000085a7 */ /* 0x000ea400080010ff */
[----:B--2---:R-:W-:Y:S05]  /*6e00*/  @!P0 BRA `(.L_x_142) ;  /* 0xfffffffc00f08947 */ /* 0x004fea000383ffff */
[----:B------:R-:W-:Y:S05]  /*6e10*/  BRA `(.L_x_143) ;  /* 0xffffffbc00487947 */ /* 0x000fea000383ffff */
.L_x_48:
[----:B----4-:R-:W-:-:S07]  /*6e20*/  MOV R0, UR4 ;  /* 0x0000000400007c02 */ /* 0x010fce0008000f00 */
.L_x_144:
[----:B-1----:R1:W2:Y:S02]  /*6e30*/  SYNCS.PHASECHK.TRANS64.TRYWAIT P0, [R0+URZ], R3 ;  /* 0x00000003000075a7 */ /* 0x0022a400080011ff */
[----:B--2---:R-:W-:Y:S05]  /*6e40*/  @!P0 NANOSLEEP.SYNCS 0x989680 ;  /* 0x009896800000895d */ /* 0x004fea0003900000 */
[----:B------:R-:W2:Y:S02]  /*6e50*/  @!P0 SYNCS.PHASECHK.TRANS64 P0, [R0+URZ], R3 ;  /* 0x00000003000085a7 */ /* 0x000ea400080010ff */
[----:B--2---:R-:W-:Y:S05]  /*6e60*/  @!P0 BRA `(.L_x_144) ;  /* 0xfffffffc00f08947 */ /* 0x004fea000383ffff */
[----:B------:R-:W-:Y:S05]  /*6e70*/  BRA `(.L_x_145) ;  /* 0xffffffbc00547947 */ /* 0x000fea000383ffff */
.L_x_49:
[----:B----4-:R-:W-:-:S07]  /*6e80*/  MOV R0, UR4 ;  /* 0x0000000400007c02 */ /* 0x010fce0008000f00 */
.L_x_146:
[----:B-1----:R1:W2:Y:S02]  /*6e90*/  SYNCS.PHASECHK.TRANS64.TRYWAIT P0, [R0+URZ], R3 ;  /* 0x00000003000075a7 */ /* 0x0022a400080011ff */
[----:B--2---:R-:W-:Y:S05]  /*6ea0*/  @!P0 NANOSLEEP.SYNCS 0x989680 ;  /* 0x009896800000895d */ /* 0x004fea0003900000 */
[----:B------:R-:W2:Y:S02]  /*6eb0*/  @!P0 SYNCS.PHASECHK.TRANS64 P0, [R0+URZ], R3 ;  /* 0x00000003000085a7 */ /* 0x000ea400080010ff */
[----:B--2---:R-:W-:Y:S05]  /*6ec0*/  @!P0 BRA `(.L_x_146) ;  /* 0xfffffffc00f08947 */ /* 0x004fea000383ffff */
[----:B------:R-:W-:Y:S05]  /*6ed0*/  BRA `(.L_x_147) ;  /* 0xffffffbc00607947 */ /* 0x000fea000383ffff */
.L_x_50:
[----:B----4-:R-:W-:-:S07]  /*6ee0*/  MOV R0, UR4 ;  /* 0x0000000400007c02 */ /* 0x010fce0008000f00 */
.L_x_148:
[----:B-1----:R1:W2:Y:S02]  /*6ef0*/  SYNCS.PHASECHK.TRANS64.TRYWAIT P0, [R0+URZ], R3 ;  /* 0x00000003000075a7 */ /* 0x0022a400080011ff */
[----:B--2---:R-:W-:Y:S05]  /*6f00*/  @!P0 NANOSLEEP.SYNCS 0x989680 ;  /* 0x009896800000895d */ /* 0x004fea0003900000 */
[----:B------:R-:W2:Y:S02]  /*6f10*/  @!P0 SYNCS.PHASECHK.TRANS64 P0, [R0+URZ], R3 ;  /* 0x00000003000085a7 */ /* 0x000ea400080010ff */
[----:B--2---:R-:W-:Y:S05]  /*6f20*/  @!P0 BRA `(.L_x_148) ;  /* 0xfffffffc00f08947 */ /* 0x004fea000383ffff */
[----:B------:R-:W-:Y:S05]  /*6f30*/  BRA `(.L_x_149) ;  /* 0xffffffbc006c7947 */ /* 0x000fea000383ffff */
.L_x_51:
[----:B----4-:R-:W-:-:S07]  /*6f40*/  MOV R0, UR4 ;  /* 0x0000000400007c02 */ /* 0x010fce0008000f00 */
.L_x_150:
[----:B-1----:R1:W2:Y:S02]  /*6f50*/  SYNCS.PHASECHK.TRANS64.TRYWAIT P0, [R0+URZ], R3 ;  /* 0x00000003000075a7 */ /* 0x0022a400080011ff */
[----:B--2---:R-:W-:Y:S05]  /*6f60*/  @!P0 NANOSLEEP.SYNCS 0x989680 ;  /* 0x009896800000895d */ /* 0x004fea0003900000 */
[----:B------:R-:W2:Y:S02]  /*6f70*/  @!P0 SYNCS.PHASECHK.TRANS64 P0, [R0+URZ], R3 ;  /* 0x00000003000085a7 */ /* 0x000ea400080010ff */
[----:B--2---:R-:W-:Y:S05]  /*6f80*/  @!P0 BRA `(.L_x_150) ;  /* 0xfffffffc00f08947 */ /* 0x004fea000383ffff */
[----:B------:R-:W-:Y:S05]  /*6f90*/  BRA `(.L_x_151) ;  /* 0xffffffbc00787947 */ /* 0x000fea000383ffff */
.L_x_52:
[----:B----4-:R-:W-:-:S07]  /*6fa0*/  MOV R0, UR4 ;  /* 0x0000000400007c02 */ /* 0x010fce0008000f00 */
.L_x_152:
[----:B-1----:R1:W2:Y:S02]  /*6fb0*/  SYNCS.PHASECHK.TRANS64.TRYWAIT P0, [R0+URZ], R3 ;  /* 0x00000003000075a7 */ /* 0x0022a400080011ff */
[----:B--2---:R-:W-:Y:S05]  /*6fc0*/  @!P0 NANOSLEEP.SYNCS 0x989680 ;  /* 0x009896800000895d */ /* 0x004fea0003900000 */
[----:B------:R-:W2:Y:S02]  /*6fd0*/  @!P0 SYNCS.PHASECHK.TRANS64 P0, [R0+URZ], R3 ;  /* 0x00000003000085a7 */ /* 0x000ea400080010ff */
[----:B--2---:R-:W-:Y:S05]  /*6fe0*/  @!P0 BRA `(.L_x_152) ;  /* 0xfffffffc00f08947 */ /* 0x004fea000383ffff */
[----:B------:R-:W-:Y:S05]  /*6ff0*/  BRA `(.L_x_153) ;  /* 0xffffffbc00847947 */ /* 0x000fea000383ffff */
.L_x_53:
[----:B----4-:R-:W-:-:S07]  /*7000*/  MOV R0, UR4 ;  /* 0x0000000400007c02 */ /* 0x010fce0008000f00 */
.L_x_154:
[----:B-1----:R1:W2:Y:S02]  /*7010*/  SYNCS.PHASECHK.TRANS64.TRYWAIT P0, [R0+URZ], R3 ;  /* 0x00000003000075a7 */ /* 0x0022a400080011ff */
[----:B--2---:R-:W-:Y:S05]  /*7020*/  @!P0 NANOSLEEP.SYNCS 0x989680 ;  /* 0x009896800000895d */ /* 0x004fea0003900000 */
[----:B------:R-:W2:Y:S02]  /*7030*/  @!P0 SYNCS.PHASECHK.TRANS64 P0, [R0+URZ], R3 ;  /* 0x00000003000085a7 */ /* 0x000ea400080010ff */
[----:B--2---:R-:W-:Y:S05]  /*7040*/  @!P0 BRA `(.L_x_154) ;  /* 0xfffffffc00f08947 */ /* 0x004fea000383ffff */
[----:B------:R-:W-:Y:S05]  /*7050*/  BRA `(.L_x_155) ;  /* 0xffffffbc00907947 */ /* 0x000fea000383ffff */
.L_x_54:
[----:B----4-:R-:W-:-:S07]  /*7060*/  MOV R0, UR4 ;  /* 0x0000000400007c02 */ /* 0x010fce0008000f00 */
.L_x_156:
[----:B-1----:R1:W2:Y:S02]  /*7070*/  SYNCS.PHASECHK.TRANS64.TRYWAIT P0, [R0+URZ], R3 ;  /* 0x00000003000075a7 */ /* 0x0022a400080011ff */
[----:B--2---:R-:W-:Y:S05]  /*7080*/  @!P0 NANOSLEEP.SYNCS 0x989680 ;  /* 0x009896800000895d */ /* 0x004fea0003900000 */
[----:B------:R-:W2:Y:S02]  /*7090*/  @!P0 SYNCS.PHASECHK.TRANS64 P0, [R0+URZ], R3 ;  /* 0x00000003000085a7 */ /* 0x000ea400080010ff */
[----:B--2---:R-:W-:Y:S05]  /*70a0*/  @!P0 BRA `(.L_x_156) ;  /* 0xfffffffc00f08947 */ /* 0x004fea000383ffff */
[----:B------:R-:W-:Y:S05]  /*70b0*/  BRA `(.L_x_157) ;  /* 0xffffffbc009c7947 */ /* 0x000fea000383ffff */
.L_x_55:
[----:B----4-:R-:W-:-:S07]  /*70c0*/  MOV R0, UR4 ;  /* 0x0000000400007c02 */ /* 0x010fce0008000f00 */
.L_x_158:
[----:B-1----:R1:W2:Y:S02]  /*70d0*/  SYNCS.PHASECHK.TRANS64.TRYWAIT P0, [R0+URZ], R3 ;  /* 0x00000003000075a7 */ /* 0x0022a400080011ff */
[----:B--2---:R-:W-:Y:S05]  /*70e0*/  @!P0 NANOSLEEP.SYNCS 0x989680 ;  /* 0x009896800000895d */ /* 0x004fea0003900000 */
[----:B------:R-:W2:Y:S02]  /*70f0*/  @!P0 SYNCS.PHASECHK.TRANS64 P0, [R0+URZ], R3 ;  /* 0x00000003000085a7 */ /* 0x000ea400080010ff */
[----:B--2---:R-:W-:Y:S05]  /*7100*/  @!P0 BRA `(.L_x_158) ;  /* 0xfffffffc00f08947 */ /* 0x004fea000383ffff */
[----:B------:R-:W-:Y:S05]  /*7110*/  BRA `(.L_x_159) ;  /* 0xffffffbc00a87947 */ /* 0x000fea000383ffff */
.L_x_56:
[----:B----4-:R-:W-:-:S07]  /*7120*/  MOV R0, UR4 ;  /* 0x0000000400007c02 */ /* 0x010fce0008000f00 */
.L_x_160:
[----:B-1----:R1:W2:Y:S02]  /*7130*/  SYNCS.PHASECHK.TRANS64.TRYWAIT P0, [R0+URZ], R3 ;  /* 0x00000003000075a7 */ /* 0x0022a400080011ff */
[----:B--2---:R-:W-:Y:S05]  /*7140*/  @!P0 NANOSLEEP.SYNCS 0x989680 ;  /* 0x009896800000895d */ /* 0x004fea0003900000 */
[----:B------:R-:W2:Y:S02]  /*7150*/  @!P0 SYNCS.PHASECHK.TRANS64 P0, [R0+URZ], R3 ;  /* 0x00000003000085a7 */ /* 0x000ea400080010ff */
[----:B--2---:R-:W-:Y:S05]  /*7160*/  @!P0 BRA `(.L_x_160) ;  /* 0xfffffffc00f08947 */ /* 0x004fea000383ffff */
[----:B------:R-:W-:Y:S05]  /*7170*/  BRA `(.L_x_161) ;  /* 0xffffffbc00b47947 */ /* 0x000fea000383ffff */
.L_x_57:
[----:B----4-:R-:W-:-:S07]  /*7180*/  MOV R0, UR4 ;  /* 0x0000000400007c02 */ /* 0x010fce0008000f00 */
.L_x_162:
[----:B-1----:R1:W2:Y:S02]  /*7190*/  SYNCS.PHASECHK.TRANS64.TRYWAIT P0, [R0+URZ], R3 ;  /* 0x00000003000075a7 */ /* 0x0022a400080011ff */
[----:B--2---:R-:W-:Y:S05]  /*71a0*/  @!P0 NANOSLEEP.SYNCS 0x989680 ;  /* 0x009896800000895d */ /* 0x004fea0003900000 */
[----:B------:R-:W2:Y:S02]  /*71b0*/  @!P0 SYNCS.PHASECHK.TRANS64 P0, [R0+URZ], R3 ;  /* 0x00000003000085a7 */ /* 0x000ea400080010ff */
[----:B--2---:R-:W-:Y:S05]  /*71c0*/  @!P0 BRA `(.L_x_162) ;  /* 0xfffffffc00f08947 */ /* 0x004fea000383ffff */
[----:B------:R-:W-:Y:S05]  /*71d0*/  BRA `(.L_x_163) ;  /* 0xffffffbc00c07947 */ /* 0x000fea000383ffff */
.L_x_58:
[----:B----4-:R-:W-:-:S07]  /*71e0*/  MOV R0, UR4 ;  /* 0x0000000400007c02 */ /* 0x010fce0008000f00 */
.L_x_164:
[----:B-1----:R1:W2:Y:S02]  /*71f0*/  SYNCS.PHASECHK.TRANS64.TRYWAIT P0, [R0+URZ], R3 ;  /* 0x00000003000075a7 */ /* 0x0022a400080011ff */
[----:B--2---:R-:W-:Y:S05]  /*7200*/  @!P0 NANOSLEEP.SYNCS 0x989680 ;  /* 0x009896800000895d */ /* 0x004fea0003900000 */
[----:B------:R-:W2:Y:S02]  /*7210*/  @!P0 SYNCS.PHASECHK.TRANS64 P0, [R0+URZ], R3 ;  /* 0x00000003000085a7 */ /* 0x000ea400080010ff */
[----:B--2---:R-:W-:Y:S05]  /*7220*/  @!P0 BRA `(.L_x_164) ;  /* 0xfffffffc00f08947 */ /* 0x004fea000383ffff */
[----:B------:R-:W-:Y:S05]  /*7230*/  BRA `(.L_x_165) ;  /* 0xffffffbc00cc7947 */ /* 0x000fea000383ffff */
.L_x_59:
[----:B----4-:R-:W-:-:S07]  /*7240*/  MOV R0, UR4 ;  /* 0x0000000400007c02 */ /* 0x010fce0008000f00 */
.L_x_166:
[----:B-1----:R1:W2:Y:S02]  /*7250*/  SYNCS.PHASECHK.TRANS64.TRYWAIT P0, [R0+URZ], R3 ;  /* 0x00000003000075a7 */ /* 0x0022a400080011ff */
[----:B--2---:R-:W-:Y:S05]  /*7260*/  @!P0 NANOSLEEP.SYNCS 0x989680 ;  /* 0x009896800000895d */ /* 0x004fea0003900000 */
[----:B------:R-:W2:Y:S02]  /*7270*/  @!P0 SYNCS.PHASECHK.TRANS64 P0, [R0+URZ], R3 ;  /* 0x00000003000085a7 */ /* 0x000ea400080010ff */
[----:B--2---:R-:W-:Y:S05]  /*7280*/  @!P0 BRA `(.L_x_166) ;  /* 0xfffffffc00f08947 */ /* 0x004fea000383ffff */
[----:B------:R-:W-:Y:S05]  /*7290*/  BRA `(.L_x_167) ;  /* 0xffffffbc00d87947 */ /* 0x000fea000383ffff */
.L_x_62:
[----:B-1----:R1:W2:Y:S02]  /*72a0*/  SYNCS.PHASECHK.TRANS64.TRYWAIT P0, [R0+URZ+0x210], R5 ;  /* 0x00021005000075a7 */ /* 0x0022a400080011ff */
[----:B--2---:R-:W-:Y:S05]  /*72b0*/  @!P0 NANOSLEEP.SYNCS 0x989680 ;  /* 0x009896800000895d */ /* 0x004fea0003900000 */
[----:B------:R-:W2:Y:S02]  /*72c0*/  @!P0 SYNCS.PHASECHK.TRANS64 P0, [R0+URZ+0x210], R5 ;  /* 0x00021005000085a7 */ /* 0x000ea400080010ff */
[----:B--2---:R-:W-:Y:S05]  /*72d0*/  @!P0 BRA `(.L_x_62) ;  /* 0xfffffffc00f08947 */ /* 0x004fea000383ffff */
[----:B------:R-:W-:Y:S05]  /*72e0*/  BRA `(.L_x_168) ;  /* 0xffffffc000347947 */ /* 0x000fea000383ffff */
.L_x_63:
[----:B------:R-:W-:-:S07]  /*72f0*/  MOV R0, UR5 ;  /* 0x0000000500007c02 */ /* 0x000fce0008000f00 */
.L_x_169:
[----:B-1----:R1:W2:Y:S02]  /*7300*/  SYNCS.PHASECHK.TRANS64.TRYWAIT P0, [R0+URZ+0x1c0], R5 ;  /* 0x0001c005000075a7 */ /* 0x0022a400080011ff */
[----:B--2---:R-:W-:Y:S05]  /*7310*/  @!P0 NANOSLEEP.SYNCS 0x989680 ;  /* 0x009896800000895d */ /* 0x004fea0003900000 */
[----:B------:R-:W2:Y:S02]  /*7320*/  @!P0 SYNCS.PHASECHK.TRANS64 P0, [R0+URZ+0x1c0], R5 ;  /* 0x0001c005000085a7 */ /* 0x000ea400080010ff */
[----:B--2---:R-:W-:Y:S05]  /*7330*/  @!P0 BRA `(.L_x_169) ;  /* 0xfffffffc00f08947 */ /* 0x004fea000383ffff */
[----:B------:R-:W-:Y:S05]  /*7340*/  BRA `(.L_x_170) ;  /* 0xffffffc000447947 */ /* 0x000fea000383ffff */
.L_x_64:
[----:B-1----:R1:W2:Y:S02]  /*7350*/  SYNCS.PHASECHK.TRANS64.TRYWAIT P1, [R0+URZ+0x1b0], R5 ;  /* 0x0001b005000075a7 */ /* 0x0022a400080211ff */
[----:B--2---:R-:W-:Y:S05]  /*7360*/  @!P1 NANOSLEEP.SYNCS 0x989680 ;  /* 0x009896800000995d */ /* 0x004fea0003900000 */
[----:B------:R-:W2:Y:S02]  /*7370*/  @!P1 SYNCS.PHASECHK.TRANS64 P1, [R0+URZ+0x1b0], R5 ;  /* 0x0001b005000095a7 */ /* 0x000ea400080210ff */
[----:B--2---:R-:W-:Y:S05]  /*7380*/  @!P1 BRA `(.L_x_64) ;  /* 0xfffffffc00f09947 */ /* 0x004fea000383ffff */
[----:B------:R-:W-:Y:S05]  /*7390*/  BRA `(.L_x_171) ;  /* 0xffffffc000747947 */ /* 0x000fea000383ffff */
.L_x_67:
[----:B------:R-:W-:-:S07]  /*73a0*/  MOV R0, UR5 ;  /* 0x0000000500007c02 */ /* 0x000fce0008000f00 */
.L_x_172:
[----:B-1----:R1:W2:Y:S02]  /*73b0*/  SYNCS.PHASECHK.TRANS64.TRYWAIT P0, [R0+URZ+0x1c0], R3 ;  /* 0x0001c003000075a7 */ /* 0x0022a400080011ff */
[----:B--2---:R-:W-:Y:S05]  /*73c0*/  @!P0 NANOSLEEP.SYNCS 0x989680 ;  /* 0x009896800000895d */ /* 0x004fea0003900000 */
[----:B------:R-:W2:Y:S02]  /*73d0*/  @!P0 SYNCS.PHASECHK.TRANS64 P0, [R0+URZ+0x1c0], R3 ;  /* 0x0001c003000085a7 */ /* 0x000ea400080010ff */
[----:B--2---:R-:W-:Y:S05]  /*73e0*/  @!P0 BRA `(.L_x_172) ;  /* 0xfffffffc00f08947 */ /* 0x004fea000383ffff */
[----:B------:R-:W-:Y:S05]  /*73f0*/  BRA `(.L_x_66) ;  /* 0xffffffc000c87947 */ /* 0x000fea000383ffff */
.L_x_74:
[----:B-1----:R1:W2:Y:S02]  /*7400*/  SYNCS.PHASECHK.TRANS64.TRYWAIT P1, [R0+URZ+0x1b0], R5 ;  /* 0x0001b005000075a7 */ /* 0x0022a400080211ff */
[----:B--2---:R-:W-:Y:S05]  /*7410*/  @!P1 NANOSLEEP.SYNCS 0x989680 ;  /* 0x009896800000995d */ /* 0x004fea0003900000 */
[----:B------:R-:W2:Y:S02]  /*7420*/  @!P1 SYNCS.PHASECHK.TRANS64 P1, [R0+URZ+0x1b0], R5 ;  /* 0x0001b005000095a7 */ /* 0x000ea400080210ff */
[----:B--2---:R-:W-:Y:S05]  /*7430*/  @!P1 BRA `(.L_x_74) ;  /* 0xfffffffc00f09947 */ /* 0x004fea000383ffff */
[----:B------:R-:W-:Y:S05]  /*7440*/  BRA `(.L_x_173) ;  /* 0xffffffc800387947 */ /* 0x000fea000383ffff */
.L_x_75:
[----:B------:R-:W-:-:S07]  /*7450*/  MOV R3, UR7 ;  /* 0x0000000700037c02 */ /* 0x000fce0008000f00 */
.L_x_174:
[----:B-1----:R1:W2:Y:S02]  /*7460*/  SYNCS.PHASECHK.TRANS64.TRYWAIT P0, [R3+URZ+0x1f0], R0 ;  /* 0x0001f000030075a7 */ /* 0x0022a400080011ff */
[----:B--2---:R-:W-:Y:S05]  /*7470*/  @!P0 NANOSLEEP.SYNCS 0x989680 ;  /* 0x009896800000895d */ /* 0x004fea0003900000 */
[----:B------:R-:W2:Y:S02]  /*7480*/  @!P0 SYNCS.PHASECHK.TRANS64 P0, [R3+URZ+0x1f0], R0 ;  /* 0x0001f000030085a7 */ /* 0x000ea400080010ff */
[----:B--2---:R-:W-:Y:S05]  /*7490*/  @!P0 BRA `(.L_x_174) ;  /* 0xfffffffc00f08947 */ /* 0x004fea000383ffff */
[----:B------:R-:W-:Y:S05]  /*74a0*/  BRA `(.L_x_175) ;  /* 0xffffffc800887947 */ /* 0x000fea000383ffff */
.L_x_78:
[----:B------:R-:W-:Y:S07]  /*74b0*/  MOV R0, UR6 ;  /* 0x0000000600007c02 */ /* 0x000fee0008000f00 */
.L_x_176:
[----:B-1----:R1:W2:Y:S02]  /*74c0*/  SYNCS.PHASECHK.TRANS64.TRYWAIT P0, [R0+URZ], R3 ;  /* 0x00000003000075a7 */ /* 0x0022a400080011ff */
[----:B--2---:R-:W-:Y:S05]  /*74d0*/  @!P0 NANOSLEEP.SYNCS 0x989680 ;  /* 0x009896800000895d */ /* 0x004fea0003900000 */
[----:B------:R-:W2:Y:S02]  /*74e0*/  @!P0 SYNCS.PHASECHK.TRANS64 P0, [R0+URZ], R3 ;  /* 0x00000003000085a7 */ /* 0x000ea400080010ff */
[----:B--2---:R-:W-:Y:S05]  /*74f0*/  @!P0 BRA `(.L_x_176) ;  /* 0xfffffffc00f08947 */ /* 0x004fea000383ffff */
[----:B------:R-:W-:Y:S05]  /*7500*/  BRA `(.L_x_77) ;  /* 0xffffffc800a47947 */ /* 0x000fea000383ffff */
.L_x_81:
[----:B------:R-:W-:-:S07]  /*7510*/  MOV R0, UR6 ;  /* 0x0000000600007c02 */ /* 0x000fce0008000f00 */
.L_x_177:
[----:B--2---:R2:W4:Y:S02]  /*7520*/  SYNCS.PHASECHK.TRANS64.TRYWAIT P0, [R0+URZ], R3 ;  /* 0x00000003000075a7 */ /* 0x00452400080011ff */
[----:B----4-:R-:W-:Y:S05]  /*7530*/  @!P0 NANOSLEEP.SYNCS 0x989680 ;  /* 0x009896800000895d */ /* 0x010fea0003900000 */
[----:B------:R-:W4:Y:S02]  /*7540*/  @!P0 SYNCS.PHASECHK.TRANS64 P0, [R0+URZ], R3 ;  /* 0x00000003000085a7 */ /* 0x000f2400080010ff */
[----:B----4-:R-:W-:Y:S05]  /*7550*/  @!P0 BRA `(.L_x_177) ;  /* 0xfffffffc00f08947 */ /* 0x010fea000383ffff */
[----:B------:R-:W-:Y:S05]  /*7560*/  BRA `(.L_x_178) ;  /* 0xffffffcc00807947 */ /* 0x000fea000383ffff */
.L_x_82:
[----:B------:R-:W-:-:S07]  /*7570*/  MOV R0, UR6 ;  /* 0x0000000600007c02 */ /* 0x000fce0008000f00 */
.L_x_179:
[----:B-1----:R1:W2:Y:S02]  /*7580*/  SYNCS.PHASECHK.TRANS64.TRYWAIT P0, [R0+URZ], R3 ;  /* 0x00000003000075a7 */ /* 0x0022a400080011ff */
[----:B--2---:R-:W-:Y:S05]  /*7590*/  @!P0 NANOSLEEP.SYNCS 0x989680 ;  /* 0x009896800000895d */ /* 0x004fea0003900000 */
[----:B------:R-:W2:Y:S02]  /*75a0*/  @!P0 SYNCS.PHASECHK.TRANS64 P0, [R0+URZ], R3 ;  /* 0x00000003000085a7 */ /* 0x000ea400080010ff */
[----:B--2---:R-:W-:Y:S05]  /*75b0*/  @!P0 BRA `(.L_x_179) ;  /* 0xfffffffc00f08947 */ /* 0x004fea000383ffff */
[----:B------:R-:W-:Y:S05]  /*75c0*/  BRA `(.L_x_180) ;  /* 0xffffffcc008c7947 */ /* 0x000fea000383ffff */
.L_x_83:
[----:B------:R-:W-:-:S07]  /*75d0*/  MOV R0, UR6 ;  /* 0x0000000600007c02 */ /* 0x000fce0008000f00 */
.L_x_181:
[----:B-1----:R1:W2:Y:S02]  /*75e0*/  SYNCS.PHASECHK.TRANS64.TRYWAIT P0, [R0+URZ], R3 ;  /* 0x00000003000075a7 */ /* 0x0022a400080011ff */
[----:B--2---:R-:W-:Y:S05]  /*75f0*/  @!P0 NANOSLEEP.SYNCS 0x989680 ;  /* 0x009896800000895d */ /* 0x004fea0003900000 */
[----:B------:R-:W2:Y:S02]  /*7600*/  @!P0 SYNCS.PHASECHK.TRANS64 P0, [R0+URZ], R3 ;  /* 0x00000003000085a7 */ /* 0x000ea400080010ff */
[----:B--2---:R-:W-:Y:S05]  /*7610*/  @!P0 BRA `(.L_x_181) ;  /* 0xfffffffc00f08947 */ /* 0x004fea000383ffff */
[----:B------:R-:W-:Y:S05]  /*7620*/  BRA `(.L_x_182) ;  /* 0xffffffcc00987947 */ /* 0x000fea000383ffff */
.L_x_84:
[----:B------:R-:W-:-:S07]  /*7630*/  MOV R0, UR7 ;  /* 0x0000000700007c02 */ /* 0x000fce0008000f00 */
.L_x_183:
[----:B-1----:R1:W2:Y:S02]  /*7640*/  SYNCS.PHASECHK.TRANS64.TRYWAIT P0, [R0+URZ], R3 ;  /* 0x00000003000075a7 */ /* 0x0022a400080011ff */
[----:B--2---:R-:W-:Y:S05]  /*7650*/  @!P0 NANOSLEEP.SYNCS 0x989680 ;  /* 0x009896800000895d */ /* 0x004fea0003900000 */
[----:B------:R-:W2:Y:S02]  /*7660*/  @!P0 SYNCS.PHASECHK.TRANS64 P0, [R0+URZ], R3 ;  /* 0x00000003000085a7 */ /* 0x000ea400080010ff */
[----:B--2---:R-:W-:Y:S05]  /*7670*/  @!P0 BRA `(.L_x_183) ;  /* 0xfffffffc00f08947 */ /* 0x004fea000383ffff */
[----:B------:R-:W-:Y:S05]  /*7680*/  BRA `(.L_x_184) ;  /* 0xffffffcc00a47947 */ /* 0x000fea000383ffff */
.L_x_89:
[----:B--2---:R2:W3:Y:S02]  /*7690*/  SYNCS.PHASECHK.TRANS64.TRYWAIT P0, [R0+URZ+0x1b0], R3 ;  /* 0x0001b003000075a7 */ /* 0x0044e400080011ff */
[----:B---3--:R-:W-:Y:S05]  /*76a0*/  @!P0 NANOSLEEP.SYNCS 0x989680 ;  /* 0x009896800000895d */ /* 0x008fea0003900000 */
[----:B------:R-:W3:Y:S02]  /*76b0*/  @!P0 SYNCS.PHASECHK.TRANS64 P0, [R0+URZ+0x1b0], R3 ;  /* 0x0001b003000085a7 */ /* 0x000ee400080010ff */
[----:B---3--:R-:W-:Y:S05]  /*76c0*/  @!P0 BRA `(.L_x_89) ;  /* 0xfffffffc00f08947 */ /* 0x008fea000383ffff */
[----:B------:R-:W-:Y:S05]  /*76d0*/  BRA `(.L_x_185) ;  /* 0xffffffd0009c7947 */ /* 0x000fea000383ffff */
.L_x_92:
[----:B------:R-:W-:Y:S07]  /*76e0*/  MOV R0, UR13 ;  /* 0x0000000d00007c02 */ /* 0x000fee0008000f00 */
.L_x_186:
[----:B--2---:R2:W3:Y:S02]  /*76f0*/  SYNCS.PHASECHK.TRANS64.TRYWAIT P0, [R0+URZ+0x1a8], R3 ;  /* 0x0001a803000075a7 */ /* 0x0044e400080011ff */
[----:B---3--:R-:W-:Y:S05]  /*7700*/  @!P0 NANOSLEEP.SYNCS 0x989680 ;  /* 0x009896800000895d */ /* 0x008fea0003900000 */
[----:B------:R-:W3:Y:S02]  /*7710*/  @!P0 SYNCS.PHASECHK.TRANS64 P0, [R0+URZ+0x1a8], R3 ;  /* 0x0001a803000085a7 */ /* 0x000ee400080010ff */
[----:B---3--:R-:W-:Y:S05]  /*7720*/  @!P0 BRA `(.L_x_186) ;  /* 0xfffffffc00f08947 */ /* 0x008fea000383ffff */
[----:B------:R-:W-:Y:S05]  /*7730*/  BRA `(.L_x_91) ;  /* 0xffffffd400847947 */ /* 0x000fea000383ffff */
.L_x_95:
[----:B------:R-:W-:Y:S07]  /*7740*/  MOV R3, UR14 ;  /* 0x0000000e00037c02 */ /* 0x000fee0008000f00 */
.L_x_187:
[----:B-1----:R1:W2:Y:S02]  /*7750*/  SYNCS.PHASECHK.TRANS64.TRYWAIT P2, [R3+URZ+0x190], R12 ;  /* 0x0001900c030075a7 */ /* 0x0022a400080411ff */
[----:B--2---:R-:W-:Y:S05]  /*7760*/  @!P2 NANOSLEEP.SYNCS 0x989680 ;  /* 0x009896800000a95d */ /* 0x004fea0003900000 */
[----:B------:R-:W2:Y:S02]  /*7770*/  @!P2 SYNCS.PHASECHK.TRANS64 P2, [R3+URZ+0x190], R12 ;  /* 0x0001900c0300a5a7 */ /* 0x000ea400080410ff */
[----:B--2---:R-:W-:Y:S05]  /*7780*/  @!P2 BRA `(.L_x_187) ;  /* 0xfffffffc00f0a947 */ /* 0x004fea000383ffff */
[----:B------:R-:W-:Y:S05]  /*7790*/  BRA `(.L_x_188) ;  /* 0xffffffd800207947 */ /* 0x000fea000383ffff */
.L_x_97:
[----:B------:R-:W-:-:S07]  /*77a0*/  MOV R0, UR4 ;  /* 0x0000000400007c02 */ /* 0x000fce0008000f00 */
.L_x_189:
[----:B-1----:R1:W3:Y:S02]  /*77b0*/  SYNCS.PHASECHK.TRANS64.TRYWAIT P0, [R0+URZ], R3 ;  /* 0x00000003000075a7 */ /* 0x0022e400080011ff */
[----:B---3--:R-:W-:Y:S05]  /*77c0*/  @!P0 NANOSLEEP.SYNCS 0x989680 ;  /* 0x009896800000895d */ /* 0x008fea0003900000 */
[----:B------:R-:W3:Y:S02]  /*77d0*/  @!P0 SYNCS.PHASECHK.TRANS64 P0, [R0+URZ], R3 ;  /* 0x00000003000085a7 */ /* 0x000ee400080010ff */
[----:B---3--:R-:W-:Y:S05]  /*77e0*/  @!P0 BRA `(.L_x_189) ;  /* 0xfffffffc00f08947 */ /* 0x008fea000383ffff */
[----:B------:R-:W-:Y:S05]  /*77f0*/  BRA `(.L_x_190) ;  /* 0xffffffd800bc7947 */ /* 0x000fea000383ffff */
.L_x_99:
[----:B--2---:R2:W4:Y:S02]  /*7800*/  SYNCS.PHASECHK.TRANS64.TRYWAIT P0, [R0+URZ+0x1b0], R3 ;  /* 0x0001b003000075a7 */ /* 0x00452400080011ff */
[----:B----4-:R-:W-:Y:S05]  /*7810*/  @!P0 NANOSLEEP.SYNCS 0x989680 ;  /* 0x009896800000895d */ /* 0x010fea0003900000 */
[----:B------:R-:W4:Y:S02]  /*7820*/  @!P0 SYNCS.PHASECHK.TRANS64 P0, [R0+URZ+0x1b0], R3 ;  /* 0x0001b003000085a7 */ /* 0x000f2400080010ff */
[----:B----4-:R-:W-:Y:S05]  /*7830*/  @!P0 BRA `(.L_x_99) ;  /* 0xfffffffc00f08947 */ /* 0x010fea000383ffff */
[----:B------:R-:W-:Y:S05]  /*7840*/  BRA `(.L_x_191) ;  /* 0xffffffdc008c7947 */ /* 0x000fea000383ffff */
.L_x_105:
[----:B------:R-:W-:Y:S07]  /*7850*/  MOV R0, UR4 ;  /* 0x0000000400007c02 */ /* 0x000fee0008000f00 */
.L_x_192:
[----:B-1----:R1:W2:Y:S02]  /*7860*/  SYNCS.PHASECHK.TRANS64.TRYWAIT P1, [R0+URZ+0x180], R11 ;  /* 0x0001800b000075a7 */ /* 0x0022a400080211ff */
[----:B--2---:R-:W-:Y:S05]  /*7870*/  @!P1 NANOSLEEP.SYNCS 0x989680 ;  /* 0x009896800000995d */ /* 0x004fea0003900000 */
[----:B------:R-:W2:Y:S02]  /*7880*/  @!P1 SYNCS.PHASECHK.TRANS64 P1, [R0+URZ+0x180], R11 ;  /* 0x0001800b000095a7 */ /* 0x000ea400080210ff */
[----:B--2---:R-:W-:Y:S05]  /*7890*/  @!P1 BRA `(.L_x_192) ;  /* 0xfffffffc00f09947 */ /* 0x004fea000383ffff */
[----:B------:R-:W-:Y:S05]  /*78a0*/  BRA `(.L_x_104) ;  /* 0xffffffe400dc7947 */ /* 0x000fea000383ffff */
.L_x_107:
[----:B------:R-:W-:Y:S07]  /*78b0*/  MOV R3, UR55 ;  /* 0x0000003700037c02 */ /* 0x000fee0008000f00 */
.L_x_193:
[----:B---3--:R3:W1:Y:S02]  /*78c0*/  SYNCS.PHASECHK.TRANS64.TRYWAIT P1, [R3+URZ+0x1d0], R20 ;  /* 0x0001d014030075a7 */ /* 0x00866400080211ff */
[----:B-1----:R-:W-:Y:S05]  /*78d0*/  @!P1 NANOSLEEP.SYNCS 0x989680 ;  /* 0x009896800000995d */ /* 0x002fea0003900000 */
[----:B------:R-:W1:Y:S02]  /*78e0*/  @!P1 SYNCS.PHASECHK.TRANS64 P1, [R3+URZ+0x1d0], R20 ;  /* 0x0001d014030095a7 */ /* 0x000e6400080210ff */
[----:B-1----:R-:W-:Y:S05]  /*78f0*/  @!P1 BRA `(.L_x_193) ;  /* 0xfffffffc00f09947 */ /* 0x002fea000383ffff */
[----:B------:R-:W-:Y:S05]  /*7900*/  BRA `(.L_x_106) ;  /* 0xffffffe800107947 */ /* 0x000fea000383ffff */
        .weak           $__internal_0_$__cuda_sm10x_tcgen05_guardrail_trap_col_being_dealloced_not_returned_by_alloc
        .type           $__internal_0_$__cuda_sm10x_tcgen05_guardrail_trap_col_being_dealloced_not_returned_by_alloc,@function
        .size           $__internal_0_$__cuda_sm10x_tcgen05_guardrail_trap_col_being_dealloced_not_returned_by_alloc,($__internal_1_$__cuda_sm10x_tcgen05_guardrail_trap_phase_invalid_during_alloc - $__internal_0_$__cuda_sm10x_tcgen05_guardrail_trap_col_being_dealloced_not_returned_by_alloc)
$__internal_0_$__cuda_sm10x_tcgen05_guardrail_trap_col_being_dealloced_not_returned_by_alloc:
[----:B------:R-:W-:Y:S05]  /*7910*/  BPT.TRAP 0x1 ;  /* 0x000000040000795c */ /* 0x000fea0000300000 */
[----:B------:R-:W-:-:S04]  /*7920*/  HFMA2 R3, -RZ, RZ, 0, 0 ;  /* 0x00000000ff037431 */ /* 0x000fc800000001ff */
[----:B------:R-:W-:Y:S05]  /*7930*/  RET.REL.NODEC R2 `(_ZN7cutlass13device_kernelINS_4gemm6kernel13GemmUniversalIN4cute5tupleIJiiiiEEENS1_10collective13CollectiveMmaINS1_35MainloopSm100TmaUmmaWarpSpecializedILi24ELi2ELi4ENS5_IJNS4_1CILi1EEESB_SB_EEEEENS5_IJNSA_ILi64EEENSA_ILi8EEESE_EEENS_6half_tENS5_IJlSB_lEEESH_SI_NS4_8TiledMMAINS4_8MMA_AtomIJNS4_20SM100_MMA_F16BF16_SSISH_SH_fLi64ELi8ELNS4_4UMMA5MajorE0ELSN_0ELNSM_7ScaleInE0ELSO_0EEEEEENS4_6LayoutISC_NS5_IJNSA_ILi0EEESS_SS_EEEEENS5_IJNS4_10UnderscoreESV_SV_EEEEENS4_13SM90_TMA_LOADENS4_14ComposedLayoutINS4_7SwizzleILi3ELi4ELi3EEENS4_18smem_ptr_flag_bitsILi16EEENSR_INS5_IJSF_SE_EEENS5_IJSE_SB_EEEEEEEvNS4_8identityESY_S17_vS18_EENS_8epilogue10collective18CollectiveEpilogueINS1A_23Sm100TmaWarpSpecializedILi2ELi1ELi4ELb1ELb0EEEJSG_NS5_IJNSR_ISE_SB_EENSR_ISF_SB_EEEEESH_SI_SH_SI_NS1A_6fusion15FusionCallbacksIS1E_NS1I_17LinearCombinationISH_fSH_fLNS_15FloatRoundStyleE2EEESG_S1H_JEEENS4_5SM1004TMEM4LOAD26SM100_TMEM_LOAD_16dp256b1xESY_NSZ_INS10_ILi0ELi4ELi3EEES13_NSR_INS5_IJSF_SF_EEENS5_IJSF_SB_EEEEEEENS4_17SM75_U32x2_LDSM_NENS4_14SM90_TMA_STOREES1W_NS4_17SM90_U32x2_STSM_NENS4_39AutoVectorizingCopyWithAssumedAlignmentILi128EEEEEEvvEEEEvNT_6ParamsE) ;  /* 0xffffff8402b07950 */ /* 0x000fea0003c3ffff */
        .weak           $__internal_1_$__cuda_sm10x_tcgen05_guardrail_trap_phase_invalid_during_alloc
        .type           $__internal_1_$__cuda_sm10x_tcgen05_guardrail_trap_phase_invalid_during_alloc,@function
        .size           $__internal_1_$__cuda_sm10x_tcgen05_guardrail_trap_phase_invalid_during_alloc,($__internal_2_$__cuda_sm10x_tcgen05_guardrail_trap_unallocated_columns_being_dealloced - $__internal_1_$__cuda_sm10x_tcgen05_guardrail_trap_phase_invalid_during_alloc)
$__internal_1_$__cuda_sm10x_tcgen05_guardrail_trap_phase_invalid_during_alloc:
[----:B------:R-:W-:Y:S05]  /*7940*/  BPT.TRAP 0x1 ;  /* 0x000000040000795c */ /* 0x000fea0000300000 */
[----:B------:R-:W-:-:S04]  /*7950*/  MOV R3, 0x0 ;  /* 0x0000000000037802 */ /* 0x000fc80000000f00 */
[----:B------:R-:W-:Y:S05]  /*7960*/  RET.REL.NODEC R2 `(_ZN7cutlass13device_kernelINS_4gemm6kernel13GemmUniversalIN4cute5tupleIJiiiiEEENS1_10collective13CollectiveMmaINS1_35MainloopSm100TmaUmmaWarpSpecializedILi24ELi2ELi4ENS5_IJNS4_1CILi1EEESB_SB_EEEEENS5_IJNSA_ILi64EEENSA_ILi8EEESE_EEENS_6half_tENS5_IJlSB_lEEESH_SI_NS4_8TiledMMAINS4_8MMA_AtomIJNS4_20SM100_MMA_F16BF16_SSISH_SH_fLi64ELi8ELNS4_4UMMA5MajorE0ELSN_0ELNSM_7ScaleInE0ELSO_0EEEEEENS4_6LayoutISC_NS5_IJNSA_ILi0EEESS_SS_EEEEENS5_IJNS4_10UnderscoreESV_SV_EEEEENS4_13SM90_TMA_LOADENS4_14ComposedLayoutINS4_7SwizzleILi3ELi4ELi3EEENS4_18smem_ptr_flag_bitsILi16EEENSR_INS5_IJSF_SE_EEENS5_IJSE_SB_EEEEEEEvNS4_8identityESY_S17_vS18_EENS_8epilogue10collective18CollectiveEpilogueINS1A_23Sm100TmaWarpSpecializedILi2ELi1ELi4ELb1ELb0EEEJSG_NS5_IJNSR_ISE_SB_EENSR_ISF_SB_EEEEESH_SI_SH_SI_NS1A_6fusion15FusionCallbacksIS1E_NS1I_17LinearCombinationISH_fSH_fLNS_15FloatRoundStyleE2EEESG_S1H_JEEENS4_5SM1004TMEM4LOAD26SM100_TMEM_LOAD_16dp256b1xESY_NSZ_INS10_ILi0ELi4ELi3EEES13_NSR_INS5_IJSF_SF_EEENS5_IJSF_SB_EEEEEEENS4_17SM75_U32x2_LDSM_NENS4_14SM90_TMA_STOREES1W_NS4_17SM90_U32x2_STSM_NENS4_39AutoVectorizingCopyWithAssumedAlignmentILi128EEEEEEvvEEEEvNT_6ParamsE) ;  /* 0xffffff8402a47950 */ /* 0x000fea0003c3ffff */
        .weak           $__internal_2_$__cuda_sm10x_tcgen05_guardrail_trap_unallocated_columns_being_dealloced
        .type           $__internal_2_$__cuda_sm10x_tcgen05_guardrail_trap_unallocated_columns_being_dealloced,@function
        .size           $__internal_2_$__cuda_sm10x_tcgen05_guardrail_trap_unallocated_columns_being_dealloced,(.L_x_195 - $__internal_2_$__cuda_sm10x_tcgen05_guardrail_trap_unallocated_columns_being_dealloced)
$__internal_2_$__cuda_sm10x_tcgen05_guardrail_trap_unallocated_columns_being_dealloced:
[----:B------:R-:W-:Y:S05]  /*7970*/  BPT.TRAP 0x1 ;  /* 0x000000040000795c */ /* 0x000fea0000300000 */
[----:B------:R-:W-:-:S04]  /*7980*/  HFMA2 R3, -RZ, RZ, 0, 0 ;  /* 0x00000000ff037431 */ /* 0x000fc800000001ff */
[----:B------:R-:W-:Y:S05]  /*7990*/  RET.REL.NODEC R2 `(_ZN7cutlass13device_kernelINS_4gemm6kernel13GemmUniversalIN4cute5tupleIJiiiiEEENS1_10collective13CollectiveMmaINS1_35MainloopSm100TmaUmmaWarpSpecializedILi24ELi2ELi4ENS5_IJNS4_1CILi1EEESB_SB_EEEEENS5_IJNSA_ILi64EEENSA_ILi8EEESE_EEENS_6half_tENS5_IJlSB_lEEESH_SI_NS4_8TiledMMAINS4_8MMA_AtomIJNS4_20SM100_MMA_F16BF16_SSISH_SH_fLi64ELi8ELNS4_4UMMA5MajorE0ELSN_0ELNSM_7ScaleInE0ELSO_0EEEEEENS4_6LayoutISC_NS5_IJNSA_ILi0EEESS_SS_EEEEENS5_IJNS4_10UnderscoreESV_SV_EEEEENS4_13SM90_TMA_LOADENS4_14ComposedLayoutINS4_7SwizzleILi3ELi4ELi3EEENS4_18smem_ptr_flag_bitsILi16EEENSR_INS5_IJSF_SE_EEENS5_IJSE_SB_EEEEEEEvNS4_8identityESY_S17_vS18_EENS_8epilogue10collective18CollectiveEpilogueINS1A_23Sm100TmaWarpSpecializedILi2ELi1ELi4ELb1ELb0EEEJSG_NS5_IJNSR_ISE_SB_EENSR_ISF_SB_EEEEESH_SI_SH_SI_NS1A_6fusion15FusionCallbacksIS1E_NS1I_17LinearCombinationISH_fSH_fLNS_15FloatRoundStyleE2EEESG_S1H_JEEENS4_5SM1004TMEM4LOAD26SM100_TMEM_LOAD_16dp256b1xESY_NSZ_INS10_ILi0ELi4ELi3EEES13_NSR_INS5_IJSF_SF_EEENS5_IJSF_SB_EEEEEEENS4_17SM75_U32x2_LDSM_NENS4_14SM90_TMA_STOREES1W_NS4_17SM90_U32x2_STSM_NENS4_39AutoVectorizingCopyWithAssumedAlignmentILi128EEEEEEvvEEEEvNT_6ParamsE) ;  /* 0xffffff8402987950 */ /* 0x000fea0003c3ffff */
.L_x_194:
[----:B------:R-:W-:-:S00]  /*79a0*/  BRA `(.L_x_194) ;  /* 0xfffffffc00fc7947 */ /* 0x000fc0000383ffff */
[----:B------:R-:W-:-:S00]  /*79b0*/  NOP ;  /* 0x0000000000007918 */ /* 0x000fc00000000000 */
        /* <DEDUP_REMOVED lines=12> */
.L_x_195:


//--------------------- .nv.global.init           --------------------------
	.section	.nv.global.init,"aw",@progbits
.nv.global.init:
	.type		$str$26,@object
	.size		$str$26,($str$25 - $str$26)
$str$26:
        /*0000*/ 	.byte	0x2f, 0x74, 0x6d, 0x70, 0x2f, 0x63, 0x75, 0x74, 0x6c, 0x61, 0x73, 0x73, 0x5f, 0x73, 0x77, 0x65
        /*0010*/ 	.byte	0x65, 0x70, 0x5f, 0x73, 0x72, 0x63, 0x2f, 0x69, 0x6e, 0x63, 0x6c, 0x75, 0x64, 0x65, 0x2f, 0x63
        /*0020*/ 	.byte	0x75, 0x74, 0x65, 0x2f, 0x61, 0x74, 0x6f, 0x6d, 0x2f, 0x63, 0x6f, 0x70, 0x79, 0x5f, 0x74, 0x72
        /*0030*/ 	.byte	0x61, 0x69, 0x74, 0x73, 0x5f, 0x73, 0x6d, 0x31, 0x30, 0x30, 0x2e, 0x68, 0x70, 0x70, 0x00
	.type		$str$25,@object
	.size		$str$25,(__unnamed_1 - $str$25)
$str$25:
        /*003f*/ 	.byte	0x28, 0x28, 0x75, 0x69, 0x6e, 0x74, 0x33, 0x32, 0x5f, 0x74, 0x28, 0x74, 0x68, 0x72, 0x65, 0x61
        /*004f*/ 	.byte	0x64, 0x49, 0x64, 0x78, 0x2e, 0x78, 0x29, 0x20, 0x2f, 0x20, 0x33, 0x32, 0x29, 0x20, 0x25, 0x20
        /*005f*/ 	.byte	0x34, 0x29, 0x20, 0x3d, 0x3d, 0x20, 0x28, 0x28, 0x28, 0x74, 0x6d, 0x65, 0x6d, 0x5f, 0x61, 0x64
        /*006f*/ 	.byte	0x64, 0x72, 0x20, 0x3e, 0x3e, 0x20, 0x31, 0x36, 0x29, 0x20, 0x2f, 0x20, 0x33, 0x32, 0x29, 0x20
        /*007f*/ 	.byte	0x25, 0x20, 0x34, 0x29, 0x00
	.type		__unnamed_1,@object
	.size		__unnamed_1,(.L_1 - __unnamed_1)
__unnamed_1:
        /*0084*/ 	.byte	0x63, 0x6f, 0x6e, 0x73, 0x74, 0x65, 0x78, 0x70, 0x72, 0x20, 0x76, 0x6f, 0x69, 0x64, 0x20, 0x63
        /* <DEDUP_REMOVED lines=39> */
        /*0304*/ 	.byte	0x3a, 0x43, 0x3c, 0x30, 0x3e, 0x3e, 0x3e, 0x3e, 0x5d, 0x00
.L_1:


//--------------------- .nv.shared._ZN7cutlass13device_kernelINS_4gemm6kernel13GemmUniversalIN4cute5tupleIJiiiiEEENS1_10collective13CollectiveMmaINS1_35MainloopSm100TmaUmmaWarpSpecializedILi24ELi2ELi4ENS5_IJNS4_1CILi1EEESB_SB_EEEEENS5_IJNSA_ILi64EEENSA_ILi8EEESE_EEENS_6half_tENS5_IJlSB_lEEESH_SI_NS4_8TiledMMAINS4_8MMA_AtomIJNS4_20SM100_MMA_F16BF16_SSISH_SH_fLi64ELi8ELNS4_4UMMA5MajorE0ELSN_0ELNSM_7ScaleInE0ELSO_0EEEEEENS4_6LayoutISC_NS5_IJNSA_ILi0EEESS_SS_EEEEENS5_IJNS4_10UnderscoreESV_SV_EEEEENS4_13SM90_TMA_LOADENS4_14ComposedLayoutINS4_7SwizzleILi3ELi4ELi3EEENS4_18smem_ptr_flag_bitsILi16EEENSR_INS5_IJSF_SE_EEENS5_IJSE_SB_EEEEEEEvNS4_8identityESY_S17_vS18_EENS_8epilogue10collective18CollectiveEpilogueINS1A_23Sm100TmaWarpSpecializedILi2ELi1ELi4ELb1ELb0EEEJSG_NS5_IJNSR_ISE_SB_EENSR_ISF_SB_EEEEESH_SI_SH_SI_NS1A_6fusion15FusionCallbacksIS1E_NS1I_17LinearCombinationISH_fSH_fLNS_15FloatRoundStyleE2EEESG_S1H_JEEENS4_5SM1004TMEM4LOAD26SM100_TMEM_LOAD_16dp256b1xESY_NSZ_INS10_ILi0ELi4ELi3EEES13_NSR_INS5_IJSF_SF_EEENS5_IJSF_SB_EEEEEEENS4_17SM75_U32x2_LDSM_NENS4_14SM90_TMA_STOREES1W_NS4_17SM90_U32x2_STSM_NENS4_39AutoVectorizingCopyWithAssumedAlignmentILi128EEEEEEvvEEEEvNT_6ParamsE --------------------------
	.section	.nv.shared._ZN7cutlass13device_kernelINS_4gemm6kernel13GemmUniversalIN4cute5tupleIJiiiiEEENS1_10collective13CollectiveMmaINS1_35MainloopSm100TmaUmmaWarpSpecializedILi24ELi2ELi4ENS5_IJNS4_1CILi1EEESB_SB_EEEEENS5_IJNSA_ILi64EEENSA_ILi8EEESE_EEENS_6half_tENS5_IJlSB_lEEESH_SI_NS4_8TiledMMAINS4_8MMA_AtomIJNS4_20SM100_MMA_F16BF16_SSISH_SH_fLi64ELi8ELNS4_4UMMA5MajorE0ELSN_0ELNSM_7ScaleInE0ELSO_0EEEEEENS4_6LayoutISC_NS5_IJNSA_ILi0EEESS_SS_EEEEENS5_IJNS4_10UnderscoreESV_SV_EEEEENS4_13SM90_TMA_LOADENS4_14ComposedLayoutINS4_7SwizzleILi3ELi4ELi3EEENS4_18smem_ptr_flag_bitsILi16EEENSR_INS5_IJSF_SE_EEENS5_IJSE_SB_EEEEEEEvNS4_8identityESY_S17_vS18_EENS_8epilogue10collective18CollectiveEpilogueINS1A_23Sm100TmaWarpSpecializedILi2ELi1ELi4ELb1ELb0EEEJSG_NS5_IJNSR_ISE_SB_EENSR_ISF_SB_EEEEESH_SI_SH_SI_NS1A_6fusion15FusionCallbacksIS1E_NS1I_17LinearCombinationISH_fSH_fLNS_15FloatRoundStyleE2EEESG_S1H_JEEENS4_5SM1004TMEM4LOAD26SM100_TMEM_LOAD_16dp256b1xESY_NSZ_INS10_ILi0ELi4ELi3EEES13_NSR_INS5_IJSF_SF_EEENS5_IJSF_SB_EEEEEEENS4_17SM75_U32x2_LDSM_NENS4_14SM90_TMA_STOREES1W_NS4_17SM90_U32x2_STSM_NENS4_39AutoVectorizingCopyWithAssumedAlignmentILi128EEEEEEvvEEEEvNT_6ParamsE,"aw",@nobits
	.sectionflags	@""
	.align	16
	.zero		1024


//--------------------- .nv.shared.reserved.0     --------------------------
	.section	.nv.shared.reserved.0,"aw",@nobits
	.weak		__nv_reservedSMEM_offset_0_alias
	.size		__nv_reservedSMEM_offset_0_alias, 0, 64
	.other		__nv_reservedSMEM_offset_0_alias,@"STO_CUDA_RESERVED_SHARED STV_DEFAULT"
__nv_reservedSMEM_offset_0_alias:
	.zero		0
.nv.shared.reserved.0:
	.zero		64
	.weak		__nv_reservedSMEM_tcgen05_partition
	.type		__nv_reservedSMEM_tcgen05_partition,@object
	.size		__nv_reservedSMEM_tcgen05_partition,(.L_0 - __nv_reservedSMEM_tcgen05_partition)
__nv_reservedSMEM_tcgen05_partition:
	.zero		32
.L_0:


//--------------------- .nv.global                --------------------------
	.section	.nv.global,"aw",@nobits
.nv.global:
	.type		_ZN39_INTERNAL_3cf4574c_4_k_cu_a809c88c_92574cute1_E,@object
	.size		_ZN39_INTERNAL_3cf4574c_4_k_cu_a809c88c_92574cute1_E,(_ZN39_INTERNAL_3cf4574c_4_k_cu_a809c88c_92574cuda3std3__45__cpo6cbeginE - _ZN39_INTERNAL_3cf4574c_4_k_cu_a809c88c_92574cute1_E)
_ZN39_INTERNAL_3cf4574c_4_k_cu_a809c88c_92574cute1_E:
	.zero		1
	.type		_ZN39_INTERNAL_3cf4574c_4_k_cu_a809c88c_92574cuda3std3__45__cpo6cbeginE,@object
	.size		_ZN39_INTERNAL_3cf4574c_4_k_cu_a809c88c_92574cuda3std3__45__cpo6cbeginE,(_ZN39_INTERNAL_3cf4574c_4_k_cu_a809c88c_92574cuda3std3__48in_placeE - _ZN39_INTERNAL_3cf4574c_4_k_cu_a809c88c_92574cuda3std3__45__cpo6cbeginE)
_ZN39_INTERNAL_3cf4574c_4_k_cu_a809c88c_92574cuda3std3__45__cpo6cbeginE:
	.zero		1
	.type		_ZN39_INTERNAL_3cf4574c_4_k_cu_a809c88c_92574cuda3std3__48in_placeE,@object
	.size		_ZN39_INTERNAL_3cf4574c_4_k_cu_a809c88c_92574cuda3std3__48in_placeE,(_ZN39_INTERNAL_3cf4574c_4_k_cu_a809c88c_92574cuda3std6ranges3__45__cpo9iter_moveE - _ZN39_INTERNAL_3cf4574c_4_k_cu_a809c88c_92574cuda3std3__48in_placeE)
_ZN39_INTERNAL_3cf4574c_4_k_cu_a809c88c_92574cuda3std3__48in_placeE:
	.zero		1
	.type		_ZN39_INTERNAL_3cf4574c_4_k_cu_a809c88c_92574cuda3std6ranges3__45__cpo9iter_moveE,@object
	.size		_ZN39_INTERNAL_3cf4574c_4_k_cu_a809c88c_92574cuda3std6ranges3__45__cpo9iter_moveE,(_ZN39_INTERNAL_3cf4574c_4_k_cu_a809c88c_92574cuda3std3__45__cpo5beginE - _ZN39_INTERNAL_3cf4574c_4_k_cu_a809c88c_92574cuda3std6ranges3__45__cpo9iter_moveE)
_ZN39_INTERNAL_3cf4574c_4_k_cu_a809c88c_92574cuda3std6ranges3__45__cpo9iter_moveE:
	.zero		1
	.type		_ZN39_INTERNAL_3cf4574c_4_k_cu_a809c88c_92574cuda3std3__45__cpo5beginE,@object
	.size		_ZN39_INTERNAL_3cf4574c_4_k_cu_a809c88c_92574cuda3std3__45__cpo5beginE,(_ZN39_INTERNAL_3cf4574c_4_k_cu_a809c88c_92574cuda3std3__441_GLOBAL__N__3cf4574c_4_k_cu_a809c88c_92576ignoreE - _ZN39_INTERNAL_3cf4574c_4_k_cu_a809c88c_92574cuda3std3__45__cpo5beginE)
_ZN39_INTERNAL_3cf4574c_4_k_cu_a809c88c_92574cuda3std3__45__cpo5beginE:
	.zero		1
	.type		_ZN39_INTERNAL_3cf4574c_4_k_cu_a809c88c_92574cuda3std3__441_GLOBAL__N__3cf4574c_4_k_cu_a809c88c_92576ignoreE,@object
	.size		_ZN39_INTERNAL_3cf4574c_4_k_cu_a809c88c_92574cuda3std3__441_GLOBAL__N__3cf4574c_4_k_cu_a809c88c_92576ignoreE,(_ZN39_INTERNAL_3cf4574c_4_k_cu_a809c88c_92574cute7productE - _ZN39_INTERNAL_3cf4574c_4_k_cu_a809c88c_92574cuda3std3__441_GLOBAL__N__3cf4574c_4_k_cu_a809c88c_92576ignoreE)
_ZN39_INTERNAL_3cf4574c_4_k_cu_a809c88c_92574cuda3std3__441_GLOBAL__N__3cf4574c_4_k_cu_a809c88c_92576ignoreE:
	.zero		1
	.type		_ZN39_INTERNAL_3cf4574c_4_k_cu_a809c88c_92574cute7productE,@object
	.size		_ZN39_INTERNAL_3cf4574c_4_k_cu_a809c88c_92574cute7productE,(_ZN39_INTERNAL_3cf4574c_4_k_cu_a809c88c_92574cuda3std3__45__cpo3endE - _ZN39_INTERNAL_3cf4574c_4_k_cu_a809c88c_92574cute7productE)
_ZN39_INTERNAL_3cf4574c_4_k_cu_a809c88c_92574cute7productE:
	.zero		1
	.type		_ZN39_INTERNAL_3cf4574c_4_k_cu_a809c88c_92574cuda3std3__45__cpo3endE,@object
	.size		_ZN39_INTERNAL_3cf4574c_4_k_cu_a809c88c_92574cuda3std3__45__cpo3endE,(_ZN39_INTERNAL_3cf4574c_4_k_cu_a809c88c_92574cuda3std3__419piecewise_constructE - _ZN39_INTERNAL_3cf4574c_4_k_cu_a809c88c_92574cuda3std3__45__cpo3endE)
_ZN39_INTERNAL_3cf4574c_4_k_cu_a809c88c_92574cuda3std3__45__cpo3endE:
	.zero		1
	.type		_ZN39_INTERNAL_3cf4574c_4_k_cu_a809c88c_92574cuda3std3__419piecewise_constructE,@object
	.size		_ZN39_INTERNAL_3cf4574c_4_k_cu_a809c88c_92574cuda3std3__419piecewise_constructE,(_ZN39_INTERNAL_3cf4574c_4_k_cu_a809c88c_92574cuda3std3__45__cpo4cendE - _ZN39_INTERNAL_3cf4574c_4_k_cu_a809c88c_92574cuda3std3__419piecewise_constructE)
_ZN39_INTERNAL_3cf4574c_4_k_cu_a809c88c_92574cuda3std3__419piecewise_constructE:
	.zero		1
	.type		_ZN39_INTERNAL_3cf4574c_4_k_cu_a809c88c_92574cuda3std3__45__cpo4cendE,@object
	.size		_ZN39_INTERNAL_3cf4574c_4_k_cu_a809c88c_92574cuda3std3__45__cpo4cendE,(_ZN39_INTERNAL_3cf4574c_4_k_cu_a809c88c_92574cuda3std6ranges3__45__cpo4swapE - _ZN39_INTERNAL_3cf4574c_4_k_cu_a809c88c_92574cuda3std3__45__cpo4cendE)
_ZN39_INTERNAL_3cf4574c_4_k_cu_a809c88c_92574cuda3std3__45__cpo4cendE:
	.zero		1
	.type		_ZN39_INTERNAL_3cf4574c_4_k_cu_a809c88c_92574cuda3std6ranges3__45__cpo4swapE,@object
	.size		_ZN39_INTERNAL_3cf4574c_4_k_cu_a809c88c_92574cuda3std6ranges3__45__cpo4swapE,(.L_9 - _ZN39_INTERNAL_3cf4574c_4_k_cu_a809c88c_92574cuda3std6ranges3__45__cpo4swapE)
_ZN39_INTERNAL_3cf4574c_4_k_cu_a809c88c_92574cuda3std6ranges3__45__cpo4swapE:
	.zero		1
.L_9:


//--------------------- .nv.constant0._ZN7cutlass13device_kernelINS_4gemm6kernel13GemmUniversalIN4cute5tupleIJiiiiEEENS1_10collective13CollectiveMmaINS1_35MainloopSm100TmaUmmaWarpSpecializedILi24ELi2ELi4ENS5_IJNS4_1CILi1EEESB_SB_EEEEENS5_IJNSA_ILi64EEENSA_ILi8EEESE_EEENS_6half_tENS5_IJlSB_lEEESH_SI_NS4_8TiledMMAINS4_8MMA_AtomIJNS4_20SM100_MMA_F16BF16_SSISH_SH_fLi64ELi8ELNS4_4UMMA5MajorE0ELSN_0ELNSM_7ScaleInE0ELSO_0EEEEEENS4_6LayoutISC_NS5_IJNSA_ILi0EEESS_SS_EEEEENS5_IJNS4_10UnderscoreESV_SV_EEEEENS4_13SM90_TMA_LOADENS4_14ComposedLayoutINS4_7SwizzleILi3ELi4ELi3EEENS4_18smem_ptr_flag_bitsILi16EEENSR_INS5_IJSF_SE_EEENS5_IJSE_SB_EEEEEEEvNS4_8identityESY_S17_vS18_EENS_8epilogue10collective18CollectiveEpilogueINS1A_23Sm100TmaWarpSpecializedILi2ELi1ELi4ELb1ELb0EEEJSG_NS5_IJNSR_ISE_SB_EENSR_ISF_SB_EEEEESH_SI_SH_SI_NS1A_6fusion15FusionCallbacksIS1E_NS1I_17LinearCombinationISH_fSH_fLNS_15FloatRoundStyleE2EEESG_S1H_JEEENS4_5SM1004TMEM4LOAD26SM100_TMEM_LOAD_16dp256b1xESY_NSZ_INS10_ILi0ELi4ELi3EEES13_NSR_INS5_IJSF_SF_EEENS5_IJSF_SB_EEEEEEENS4_17SM75_U32x2_LDSM_NENS4_14SM90_TMA_STOREES1W_NS4_17SM90_U32x2_STSM_NENS4_39AutoVectorizingCopyWithAssumedAlignmentILi128EEEEEEvvEEEEvNT_6ParamsE --------------------------
	.section	.nv.constant0._ZN7cutlass13device_kernelINS_4gemm6kernel13GemmUniversalIN4cute5tupleIJiiiiEEENS1_10collective13CollectiveMmaINS1_35MainloopSm100TmaUmmaWarpSpecializedILi24ELi2ELi4ENS5_IJNS4_1CILi1EEESB_SB_EEEEENS5_IJNSA_ILi64EEENSA_ILi8EEESE_EEENS_6half_tENS5_IJlSB_lEEESH_SI_NS4_8TiledMMAINS4_8MMA_AtomIJNS4_20SM100_MMA_F16BF16_SSISH_SH_fLi64ELi8ELNS4_4UMMA5MajorE0ELSN_0ELNSM_7ScaleInE0ELSO_0EEEEEENS4_6LayoutISC_NS5_IJNSA_ILi0EEESS_SS_EEEEENS5_IJNS4_10UnderscoreESV_SV_EEEEENS4_13SM90_TMA_LOADENS4_14ComposedLayoutINS4_7SwizzleILi3ELi4ELi3EEENS4_18smem_ptr_flag_bitsILi16EEENSR_INS5_IJSF_SE_EEENS5_IJSE_SB_EEEEEEEvNS4_8identityESY_S17_vS18_EENS_8epilogue10collective18CollectiveEpilogueINS1A_23Sm100TmaWarpSpecializedILi2ELi1ELi4ELb1ELb0EEEJSG_NS5_IJNSR_ISE_SB_EENSR_ISF_SB_EEEEESH_SI_SH_SI_NS1A_6fusion15FusionCallbacksIS1E_NS1I_17LinearCombinationISH_fSH_fLNS_15FloatRoundStyleE2EEESG_S1H_JEEENS4_5SM1004TMEM4LOAD26SM100_TMEM_LOAD_16dp256b1xESY_NSZ_INS10_ILi0ELi4ELi3EEES13_NSR_INS5_IJSF_SF_EEENS5_IJSF_SB_EEEEEEENS4_17SM75_U32x2_LDSM_NENS4_14SM90_TMA_STOREES1W_NS4_17SM90_U32x2_STSM_NENS4_39AutoVectorizingCopyWithAssumedAlignmentILi128EEEEEEvvEEEEvNT_6ParamsE,"a",@progbits
	.sectionflags	@""
	.align	4
.nv.constant0._ZN7cutlass13device_kernelINS_4gemm6kernel13GemmUniversalIN4cute5tupleIJiiiiEEENS1_10collective13CollectiveMmaINS1_35MainloopSm100TmaUmmaWarpSpecializedILi24ELi2ELi4ENS5_IJNS4_1CILi1EEESB_SB_EEEEENS5_IJNSA_ILi64EEENSA_ILi8EEESE_EEENS_6half_tENS5_IJlSB_lEEESH_SI_NS4_8TiledMMAINS4_8MMA_AtomIJNS4_20SM100_MMA_F16BF16_SSISH_SH_fLi64ELi8ELNS4_4UMMA5MajorE0ELSN_0ELNSM_7ScaleInE0ELSO_0EEEEEENS4_6LayoutISC_NS5_IJNSA_ILi0EEESS_SS_EEEEENS5_IJNS4_10UnderscoreESV_SV_EEEEENS4_13SM90_TMA_LOADENS4_14ComposedLayoutINS4_7SwizzleILi3ELi4ELi3EEENS4_18smem_ptr_flag_bitsILi16EEENSR_INS5_IJSF_SE_EEENS5_IJSE_SB_EEEEEEEvNS4_8identityESY_S17_vS18_EENS_8epilogue10collective18CollectiveEpilogueINS1A_23Sm100TmaWarpSpecializedILi2ELi1ELi4ELb1ELb0EEEJSG_NS5_IJNSR_ISE_SB_EENSR_ISF_SB_EEEEESH_SI_SH_SI_NS1A_6fusion15FusionCallbacksIS1E_NS1I_17LinearCombinationISH_fSH_fLNS_15FloatRoundStyleE2EEESG_S1H_JEEENS4_5SM1004TMEM4LOAD26SM100_TMEM_LOAD_16dp256b1xESY_NSZ_INS10_ILi0ELi4ELi3EEES13_NSR_INS5_IJSF_SF_EEENS5_IJSF_SB_EEEEEEENS4_17SM75_U32x2_LDSM_NENS4_14SM90_TMA_STOREES1W_NS4_17SM90_U32x2_STSM_NENS4_39AutoVectorizingCopyWithAssumedAlignmentILi128EEEEEEvvEEEEvNT_6ParamsE:
	.zero		2944


//--------------------- SYMBOLS --------------------------

	.type		.nv.reservedSmem.offset0,@object
	.size		.nv.reservedSmem.offset0,0x4
	.type		.nv.reservedSmem.cap,@object
	.size		.nv.reservedSmem.cap,0x4
	.type		__assertfail,@function
